	.target	sm_90a

	.elftype	@"ET_EXEC"


//--------------------- .note.nv.tkinfo           --------------------------
	.section	.note.nv.tkinfo,"",@"SHT_NOTE"
	.sectionflags	@"SHF_NOTE_NV_TKINFO"
	.tkinfo
        /*0018*/ 	.word	0x00000002
        /*0030*/ 	.string	""
        /*0030*/ 	.string	"ptxas"
        /*0030*/ 	.string	"Cuda compilation tools, release 13.0, V13.0.88"
        /*0030*/ 	.string	"Build cuda_13.0.r13.0/compiler.36424714_0"
        /*0030*/ 	.string	"-v  -suppress-debug-info  -lineinfo  -arch sm_90a "



//--------------------- .note.nv.cuinfo           --------------------------
	.section	.note.nv.cuinfo,"",@"SHT_NOTE"
	.sectionflags	@"SHF_NOTE_NV_CUINFO"
        /*0018*/ 	.short	0x0002
        /*001a*/ 	.short	0x005a
        /*001c*/ 	.short	0x0082
	.zero		2


//--------------------- .nv.info                  --------------------------
	.section	.nv.info,"",@"SHT_CUDA_INFO"
	.align	4


	//----- nvinfo : EIATTR_REGCOUNT
	.align		4
        /*0000*/ 	.byte	0x04, 0x2f
        /*0002*/ 	.short	(.L_1 - .L_0)
	.align		4
.L_0:
        /*0004*/ 	.word	index@(gluon_wgmma)
        /*0008*/ 	.word	0x0000009a


	//----- nvinfo : EIATTR_FRAME_SIZE
	.align		4
.L_1:
        /*000c*/ 	.byte	0x04, 0x11
        /*000e*/ 	.short	(.L_3 - .L_2)
	.align		4
.L_2:
        /*0010*/ 	.word	index@(gluon_wgmma)
        /*0014*/ 	.word	0x00000000


	//----- nvinfo : EIATTR_MIN_STACK_SIZE
	.align		4
.L_3:
        /*0018*/ 	.byte	0x04, 0x12
        /*001a*/ 	.short	(.L_5 - .L_4)
	.align		4
.L_4:
        /*001c*/ 	.word	index@(gluon_wgmma)
        /*0020*/ 	.word	0x00000000
.L_5:


//--------------------- .nv.compat                --------------------------
	.section	.nv.compat,"",@"SHT_CUDA_COMPAT_INFO"
	.align	4
        /*0000*/ 	.byte	0x02, 0x09, 0x01, 0x00, 0x02, 0x02, 0x04, 0x00, 0x02, 0x05, 0x05, 0x00, 0x03, 0x07, 0x01, 0x01
        /*0010*/ 	.byte	0x02, 0x03, 0x03, 0x00, 0x02, 0x06, 0x01, 0x00, 0x04, 0x0b, 0x08, 0x00, 0x00, 0x00, 0x00, 0x00
        /*0020*/ 	.byte	0x00, 0x00, 0x00, 0x00


//--------------------- .nv.info.gluon_wgmma      --------------------------
	.section	.nv.info.gluon_wgmma,"",@"SHT_CUDA_INFO"
	.sectionflags	@""
	.align	4


	//----- nvinfo : EIATTR_CUDA_API_VERSION
	.align		4
        /*0000*/ 	.byte	0x04, 0x37
        /*0002*/ 	.short	(.L_7 - .L_6)
.L_6:
        /*0004*/ 	.word	0x00000082


	//----- nvinfo : EIATTR_KPARAM_INFO
	.align		4
.L_7:
        /*0008*/ 	.byte	0x04, 0x17
        /*000a*/ 	.short	(.L_9 - .L_8)
.L_8:
        /*000c*/ 	.word	0x00000000
        /*0010*/ 	.short	0x000a
        /*0012*/ 	.short	0x0048
        /*0014*/ 	.byte	0x00, 0xf4, 0x21, 0x00


	//----- nvinfo : EIATTR_KPARAM_INFO
	.align		4
.L_9:
        /*0018*/ 	.byte	0x04, 0x17
        /*001a*/ 	.short	(.L_11 - .L_10)
.L_10:
        /*001c*/ 	.word	0x00000000
        /*0020*/ 	.short	0x0009
        /*0022*/ 	.short	0x0040
        /*0024*/ 	.byte	0x00, 0xf4, 0x21, 0x00


	//----- nvinfo : EIATTR_KPARAM_INFO
	.align		4
.L_11:
        /*0028*/ 	.byte	0x04, 0x17
        /*002a*/ 	.short	(.L_13 - .L_12)
.L_12:
        /*002c*/ 	.word	0x00000000
        /*0030*/ 	.short	0x0008
        /*0032*/ 	.short	0x0038
        /*0034*/ 	.byte	0x00, 0xf0, 0x21, 0x00


	//----- nvinfo : EIATTR_KPARAM_INFO
	.align		4
.L_13:
        /*0038*/ 	.byte	0x04, 0x17
        /*003a*/ 	.short	(.L_15 - .L_14)
.L_14:
        /*003c*/ 	.word	0x00000000
        /*0040*/ 	.short	0x0007
        /*0042*/ 	.short	0x0030
        /*0044*/ 	.byte	0x00, 0xf0, 0x21, 0x00


	//----- nvinfo : EIATTR_KPARAM_INFO
	.align		4
.L_15:
        /*0048*/ 	.byte	0x04, 0x17
        /*004a*/ 	.short	(.L_17 - .L_16)
.L_16:
        /*004c*/ 	.word	0x00000000
        /*0050*/ 	.short	0x0006
        /*0052*/ 	.short	0x0028
        /*0054*/ 	.byte	0x00, 0xf0, 0x21, 0x00


	//----- nvinfo : EIATTR_KPARAM_INFO
	.align		4
.L_17:
        /*0058*/ 	.byte	0x04, 0x17
        /*005a*/ 	.short	(.L_19 - .L_18)
.L_18:
        /*005c*/ 	.word	0x00000000
        /*0060*/ 	.short	0x0005
        /*0062*/ 	.short	0x0020
        /*0064*/ 	.byte	0x00, 0xf0, 0x11, 0x00


	//----- nvinfo : EIATTR_KPARAM_INFO
	.align		4
.L_19:
        /*0068*/ 	.byte	0x04, 0x17
        /*006a*/ 	.short	(.L_21 - .L_20)
.L_20:
        /*006c*/ 	.word	0x00000000
        /*0070*/ 	.short	0x0004
        /*0072*/ 	.short	0x001c
        /*0074*/ 	.byte	0x00, 0xf0, 0x11, 0x00


	//----- nvinfo : EIATTR_KPARAM_INFO
	.align		4
.L_21:
        /*0078*/ 	.byte	0x04, 0x17
        /*007a*/ 	.short	(.L_23 - .L_22)
.L_22:
        /*007c*/ 	.word	0x00000000
        /*0080*/ 	.short	0x0003
        /*0082*/ 	.short	0x0018
        /*0084*/ 	.byte	0x00, 0xf0, 0x11, 0x00


	//----- nvinfo : EIATTR_KPARAM_INFO
	.align		4
.L_23:
        /*0088*/ 	.byte	0x04, 0x17
        /*008a*/ 	.short	(.L_25 - .L_24)
.L_24:
        /*008c*/ 	.word	0x00000000
        /*0090*/ 	.short	0x0002
        /*0092*/ 	.short	0x0010
        /*0094*/ 	.byte	0x00, 0xf4, 0x21, 0x00


	//----- nvinfo : EIATTR_KPARAM_INFO
	.align		4
.L_25:
        /*0098*/ 	.byte	0x04, 0x17
        /*009a*/ 	.short	(.L_27 - .L_26)
.L_26:
        /*009c*/ 	.word	0x00000000
        /*00a0*/ 	.short	0x0001
        /*00a2*/ 	.short	0x0008
        /*00a4*/ 	.byte	0x00, 0xf4, 0x21, 0x00


	//----- nvinfo : EIATTR_KPARAM_INFO
	.align		4
.L_27:
        /*00a8*/ 	.byte	0x04, 0x17
        /*00aa*/ 	.short	(.L_29 - .L_28)
.L_28:
        /*00ac*/ 	.word	0x00000000
        /*00b0*/ 	.short	0x0000
        /*00b2*/ 	.short	0x0000
        /*00b4*/ 	.byte	0x00, 0xf4, 0x21, 0x00


	//----- nvinfo : EIATTR_SPARSE_MMA_MASK
	.align		4
.L_29:
        /*00b8*/ 	.byte	0x03, 0x50
        /*00ba*/ 	.short	0x0000


	//----- nvinfo : EIATTR_MAXREG_COUNT
	.align		4
        /*00bc*/ 	.byte	0x03, 0x1b
        /*00be*/ 	.short	0x00ff


	//----- nvinfo : EIATTR_NUM_BARRIERS
	.align		4
        /*00c0*/ 	.byte	0x02, 0x4c
        /*00c2*/ 	.byte	0x01
	.zero		1


	//----- nvinfo : EIATTR_MERCURY_ISA_VERSION
	.align		4
        /*00c4*/ 	.byte	0x03, 0x5f
        /*00c6*/ 	.short	0x0101


	//----- nvinfo : EIATTR_INT_WARP_WIDE_INSTR_OFFSETS
	.align		4
        /*00c8*/ 	.byte	0x04, 0x31
        /*00ca*/ 	.short	(.L_31 - .L_30)


	//   ....[0]....
.L_30:
        /*00cc*/ 	.word	0x00001330


	//   ....[1]....
        /*00d0*/ 	.word	0x00001350


	//   ....[2]....
        /*00d4*/ 	.word	0x00001360


	//   ....[3]....
        /*00d8*/ 	.word	0x00001370


	//   ....[4]....
        /*00dc*/ 	.word	0x00001480


	//   ....[5]....
        /*00e0*/ 	.word	0x00001dd0


	//   ....[6]....
        /*00e4*/ 	.word	0x00001de0


	//   ....[7]....
        /*00e8*/ 	.word	0x00001e60


	//   ....[8]....
        /*00ec*/ 	.word	0x00001e70


	//   ....[9]....
        /*00f0*/ 	.word	0x000027d0


	//   ....[10]....
        /*00f4*/ 	.word	0x000027e0


	//----- nvinfo : EIATTR_COOP_GROUP_MASK_REGIDS
	.align		4
.L_31:
        /*00f8*/ 	.byte	0x04, 0x29
        /*00fa*/ 	.short	(.L_33 - .L_32)


	//   ....[0]....
.L_32:
        /*00fc*/ 	.word	0xffffffff


	//   ....[1]....
        /*0100*/ 	.word	0xffffffff


	//   ....[2]....
        /*0104*/ 	.word	0xffffffff


	//----- nvinfo : EIATTR_COOP_GROUP_INSTR_OFFSETS
	.align		4
.L_33:
        /*0108*/ 	.byte	0x04, 0x28
        /*010a*/ 	.short	(.L_35 - .L_34)


	//   ....[0]....
.L_34:
        /*010c*/ 	.word	0x00000150


	//   ....[1]....
        /*0110*/ 	.word	0x00000700


	//   ....[2]....
        /*0114*/ 	.word	0x00000d00


	//----- nvinfo : EIATTR_MBARRIER_INSTR_OFFSETS
	.align		4
.L_35:
        /*0118*/ 	.byte	0x04, 0x39
        /*011a*/ 	.short	(.L_37 - .L_36)


	//   ....[0]....
.L_36:
        /*011c*/ 	.word	0x000014e0
        /*0120*/ 	.word	0x000000ff
        /*0124*/ 	.word	0x00018000
        /*0128*/ 	.short	0x0100
        /*012a*/ 	.byte	0x18
	.zero		1


	//   ....[1]....
        /*012c*/ 	.word	0x00001670
        /*0130*/ 	.word	0x000000ff
        /*0134*/ 	.word	0x00018008
        /*0138*/ 	.short	0x0100
        /*013a*/ 	.byte	0x18
	.zero		1


	//   ....[2]....
        /*013c*/ 	.word	0x00001800
        /*0140*/ 	.word	0x000000ff
        /*0144*/ 	.word	0x00018010
        /*0148*/ 	.short	0x0100
        /*014a*/ 	.byte	0x18
	.zero		1


	//   ....[3]....
        /*014c*/ 	.word	0x000018a0
        /*0150*/ 	.word	0x000000ff
        /*0154*/ 	.word	0x00018018
        /*0158*/ 	.short	0x0100
        /*015a*/ 	.byte	0x18
	.zero		1


	//   ....[4]....
        /*015c*/ 	.word	0x00001f50
        /*0160*/ 	.word	0x000000ff
        /*0164*/ 	.word	0x00018000
        /*0168*/ 	.short	0x010a
        /*016a*/ 	.byte	0x16
	.zero		1


	//   ....[5]....
        /*016c*/ 	.word	0x00002250
        /*0170*/ 	.word	0x000000ff
        /*0174*/ 	.word	0x00018000
        /*0178*/ 	.short	0x0108
        /*017a*/ 	.byte	0x18
	.zero		1


	//   ....[6]....
        /*017c*/ 	.word	0x00002350
        /*0180*/ 	.word	0x000000ff
        /*0184*/ 	.word	0x00018008
        /*0188*/ 	.short	0x0108
        /*018a*/ 	.byte	0x18
	.zero		1


	//   ....[7]....
        /*018c*/ 	.word	0x00002440
        /*0190*/ 	.word	0x000000ff
        /*0194*/ 	.word	0x00018010
        /*0198*/ 	.short	0x0108
        /*019a*/ 	.byte	0x18
	.zero		1


	//   ....[8]....
        /*019c*/ 	.word	0x00002530
        /*01a0*/ 	.word	0x000000ff
        /*01a4*/ 	.word	0x00018018
        /*01a8*/ 	.short	0x0108
        /*01aa*/ 	.byte	0x18
	.zero		1


	//   ....[9]....
        /*01ac*/ 	.word	0x00002890
        /*01b0*/ 	.word	0x000000ff
        /*01b4*/ 	.word	0x00018000
        /*01b8*/ 	.short	0x010a
        /*01ba*/ 	.byte	0x16
	.zero		1


	//----- nvinfo : EIATTR_NUM_MBARRIERS
	.align		4
.L_37:
        /*01bc*/ 	.byte	0x03, 0x38
        /*01be*/ 	.short	0x0004


	//----- nvinfo : EIATTR_EXIT_INSTR_OFFSETS
	.align		4
        /*01c0*/ 	.byte	0x04, 0x1c
        /*01c2*/ 	.short	(.L_39 - .L_38)


	//   ....[0]....
.L_38:
        /*01c4*/ 	.word	0x00002880


	//----- nvinfo : EIATTR_REQNTID
	.align		4
.L_39:
        /*01c8*/ 	.byte	0x04, 0x10
        /*01ca*/ 	.short	(.L_41 - .L_40)
.L_40:
        /*01cc*/ 	.word	0x00000100
        /*01d0*/ 	.word	0x00000001
        /*01d4*/ 	.word	0x00000001


	//----- nvinfo : EIATTR_CRS_STACK_SIZE
	.align		4
.L_41:
        /*01d8*/ 	.byte	0x04, 0x1e
        /*01da*/ 	.short	(.L_43 - .L_42)
.L_42:
        /*01dc*/ 	.word	0x00000000


	//----- nvinfo : EIATTR_CBANK_PARAM_SIZE
	.align		4
.L_43:
        /*01e0*/ 	.byte	0x03, 0x19
        /*01e2*/ 	.short	0x0050


	//----- nvinfo : EIATTR_PARAM_CBANK
	.align		4
        /*01e4*/ 	.byte	0x04, 0x0a
        /*01e6*/ 	.short	(.L_45 - .L_44)
	.align		4
.L_44:
        /*01e8*/ 	.word	index@(.nv.constant0.gluon_wgmma)
        /*01ec*/ 	.short	0x0210
        /*01ee*/ 	.short	0x0050


	//----- nvinfo : EIATTR_SW_WAR
	.align		4
.L_45:
        /*01f0*/ 	.byte	0x04, 0x36
        /*01f2*/ 	.short	(.L_47 - .L_46)
.L_46:
        /*01f4*/ 	.word	0x00000008
.L_47:


//--------------------- .nv.callgraph             --------------------------
	.section	.nv.callgraph,"",@"SHT_CUDA_CALLGRAPH"
	.align	4
	.sectionentsize	8
	.align		4
        /*0000*/ 	.word	0x00000000
	.align		4
        /*0004*/ 	.word	0xffffffff
	.align		4
        /*0008*/ 	.word	0x00000000
	.align		4
        /*000c*/ 	.word	0xfffffffe
	.align		4
        /*0010*/ 	.word	0x00000000
	.align		4
        /*0014*/ 	.word	0xfffffffd
	.align		4
        /*0018*/ 	.word	0x00000000
	.align		4
        /*001c*/ 	.word	0xfffffffc


//--------------------- .text.gluon_wgmma         --------------------------
	.section	.text.gluon_wgmma,"ax",@progbits
	.align	128
        .global         gluon_wgmma
        .type           gluon_wgmma,@function
        .size           gluon_wgmma,(.L_x_52 - gluon_wgmma)
        .other          gluon_wgmma,@"STO_CUDA_ENTRY STV_DEFAULT"
gluon_wgmma:
.text.gluon_wgmma:
[----:B------:R-:W-:Y:S01]  /*0000*/  LDC R1, c[0x0][0x28] ;  /* 0x00000a00ff017b82 */ /* 0x000fe20000000800 */
[----:B------:R-:W1:Y:S07]  /*0010*/  S2R R0, SR_TID.X ;  /* 0x0000000000007919 */ /* 0x000e6e0000002100 */
[----:B------:R-:W2:Y:S01]  /*0020*/  S2UR UR4, SR_CgaCtaId ;  /* 0x00000000000479c3 */ /* 0x000ea20000008800 */
[----:B------:R-:W-:Y:S01]  /*0030*/  UMOV UR24, 0x400 ;  /* 0x0000040000187882 */ /* 0x000fe20000000000 */
[----:B------:R-:W-:Y:S01]  /*0040*/  ULDC UR6, c[0x0][0xc] ;  /* 0x0000030000067ab9 */ /* 0x000fe20000000800 */
[----:B------:R-:W-:Y:S01]  /*0050*/  ULDC.64 UR30, c[0x0][0x250] ;  /* 0x00009400001e7ab9 */ /* 0x000fe20000000a00 */
[----:B------:R-:W-:Y:S04]  /*0060*/  BSSY B0, `(.L_x_0) ;  /* 0x000001f000007945 */ /* 0x000fe80003800000 */
[----:B------:R-:W3:Y:S08]  /*0070*/  LDC R4, c[0x0][0x228] ;  /* 0x00008a00ff047b82 */ /* 0x000ef00000000800 */
[----:B------:R-:W4:Y:S08]  /*0080*/  LDC R13, c[0x0][0x230] ;  /* 0x00008c00ff0d7b82 */ /* 0x000f300000000800 */
[----:B------:R-:W-:Y:S01]  /*0090*/  S2UR UR32, SR_CTAID.Y ;  /* 0x00000000002079c3 */ /* 0x000fe20000002600 */
[----:B--2---:R-:W-:-:S03]  /*00a0*/  ULEA UR24, UR4, UR24, 0x18 ;  /* 0x0000001804187291 */ /* 0x004fc6000f8ec03f */
[----:B------:R-:W-:Y:S01]  /*00b0*/  ULDC UR4, c[0x0][0x10] ;  /* 0x0000040000047ab9 */ /* 0x000fe20000000800 */
[----:B-1----:R-:W-:-:S03]  /*00c0*/  LOP3.LUT R6, R0, 0xff, RZ, 0xc0, !PT ;  /* 0x000000ff00067812 */ /* 0x002fc600078ec0ff */
[----:B------:R-:W1:Y:S01]  /*00d0*/  S2UR UR5, SR_CTAID.Z ;  /* 0x00000000000579c3 */ /* 0x000e620000002700 */
[----:B---3--:R-:W-:Y:S01]  /*00e0*/  VIADD R4, R4, 0xffffffff ;  /* 0xffffffff04047836 */ /* 0x008fe20000000000 */
[C---:B------:R-:W-:Y:S02]  /*00f0*/  ISETP.GE.U32.AND P0, PT, R6.reuse, 0x20, PT ;  /* 0x000000200600780c */ /* 0x040fe40003f06070 */
[C---:B------:R-:W-:Y:S02]  /*0100*/  ISETP.NE.U32.AND P2, PT, R6.reuse, RZ, PT ;  /* 0x000000ff0600720c */ /* 0x040fe40003f45070 */
[----:B------:R-:W-:Y:S02]  /*0110*/  LEA R12, R6, UR24, 0x2 ;  /* 0x00000018060c7c11 */ /* 0x000fe4000f8e10ff */
[----:B------:R-:W2:Y:S01]  /*0120*/  S2UR UR33, SR_CTAID.X ;  /* 0x00000000002179c3 */ /* 0x000ea20000002500 */
[----:B----4-:R-:W-:-:S06]  /*0130*/  VIADD R9, R13, 0xffffffff ;  /* 0xffffffff0d097836 */ /* 0x010fcc0000000000 */
[----:B------:R3:W-:Y:S01]  /*0140*/  @!P0 STS [R12], RZ ;  /* 0x000000ff0c008388 */ /* 0x0007e20000000800 */
[----:B------:R-:W-:-:S03]  /*0150*/  NOP ;  /* 0x0000000000007918 */ /* 0x000fc60000000000 */
[----:B------:R3:W-:Y:S01]  /*0160*/  @!P2 STS [UR24+0x24], R4 ;  /* 0x00002404ff00a988 */ /* 0x0007e20008000818 */
[----:B-1----:R-:W-:-:S03]  /*0170*/  UIMAD UR4, UR5, UR4, UR32 ;  /* 0x00000004050472a4 */ /* 0x002fc6000f8e0220 */
[----:B------:R3:W-:Y:S01]  /*0180*/  @!P2 STS [UR24+0x20], R9 ;  /* 0x00002009ff00a988 */ /* 0x0007e20008000818 */
[----:B--2---:R-:W-:-:S04]  /*0190*/  UIMAD UR4, UR4, UR6, UR33 ;  /* 0x00000006040472a4 */ /* 0x004fc8000f8e0221 */
[----:B------:R-:W-:-:S03]  /*01a0*/  UIMAD UR5, UR4, 0x180, URZ ;  /* 0x00000180040578a4 */ /* 0x000fc6000f8e023f */
[----:B------:R-:W-:Y:S01]  /*01b0*/  UMOV UR4, URZ ;  /* 0x0000003f00047c82 */ /* 0x000fe20008000000 */
[----:B------:R-:W-:-:S04]  /*01c0*/  UIADD3 UR26, UP0, UR5, UR30, URZ ;  /* 0x0000001e051a7290 */ /* 0x000fc8000ff1e03f */
[----:B------:R-:W-:Y:S01]  /*01d0*/  ULEA.HI.X.SX32 UR27, UR5, UR31, 0x1, UP0 ;  /* 0x0000001f051b7291 */ /* 0x000fe200080f0e3f */
[----:B---3--:R-:W-:Y:S11]  /*01e0*/  @P2 BRA `(.L_x_1) ;  /* 0x0000000000182947 */ /* 0x008ff60003800000 */
[----:B------:R-:W1:Y:S01]  /*01f0*/  LDS R2, [UR24+0x8] ;  /* 0x00000818ff027984 */ /* 0x000e620008000800 */
[----:B------:R-:W2:Y:S01]  /*0200*/  LDC.64 R10, c[0x0][0x210] ;  /* 0x00008400ff0a7b82 */ /* 0x000ea20000000a00 */
[----:B------:R-:W-:Y:S02]  /*0210*/  IMAD.MOV.U32 R3, RZ, RZ, 0x70 ;  /* 0x00000070ff037424 */ /* 0x000fe400078e00ff */
[----:B--2---:R2:W-:Y:S03]  /*0220*/  STS.64 [UR24], R10 ;  /* 0x0000000aff007988 */ /* 0x0045e60008000a18 */
[----:B-1----:R-:W-:-:S05]  /*0230*/  LOP3.LUT R2, R2, 0x10, R3, 0xd8, !PT ;  /* 0x0000001002027812 */ /* 0x002fca00078ed803 */
[----:B------:R2:W-:Y:S02]  /*0240*/  STS [UR24+0x8], R2 ;  /* 0x00000802ff007988 */ /* 0x0005e40008000818 */
.L_x_1:
[----:B------:R-:W-:Y:S05]  /*0250*/  BSYNC B0 ;  /* 0x0000000000007941 */ /* 0x000fea0003800000 */
.L_x_0:
[----:B------:R-:W-:Y:S04]  /*0260*/  BSSY B0, `(.L_x_2) ;  /* 0x000000a000007945 */ /* 0x000fe80003800000 */
[----:B------:R-:W-:Y:S05]  /*0270*/  @P2 BRA `(.L_x_3) ;  /* 0x0000000000202947 */ /* 0x000fea0003800000 */
[----:B--2---:R-:W1:Y:S01]  /*0280*/  LDS R2, [UR24+0x34] ;  /* 0x00003418ff027984 */ /* 0x004e620008000800 */
[----:B------:R-:W-:Y:S02]  /*0290*/  IMAD.MOV.U32 R3, RZ, RZ, 0x1f000000 ;  /* 0x1f000000ff037424 */ /* 0x000fe400078e00ff */
[----:B------:R-:W-:Y:S01]  /*02a0*/  @!P2 IMAD.MOV.U32 R5, RZ, RZ, 0xff ;  /* 0x000000ffff05a424 */ /* 0x000fe200078e00ff */
[----:B------:R-:W2:Y:S02]  /*02b0*/  @!P2 LDS R8, [UR24+0x38] ;  /* 0x00003818ff08a984 */ /* 0x000ea40008000800 */
[----:B-1----:R-:W-:Y:S02]  /*02c0*/  LOP3.LUT R2, R2, 0xff000000, R3, 0xb8, !PT ;  /* 0xff00000002027812 */ /* 0x002fe400078eb803 */
[----:B--2---:R-:W-:-:S03]  /*02d0*/  @!P2 LOP3.LUT R3, R8, 0xff, R5, 0xb8, !PT ;  /* 0x000000ff0803a812 */ /* 0x004fc600078eb805 */
[----:B------:R1:W-:Y:S04]  /*02e0*/  STS [UR24+0x34], R2 ;  /* 0x00003402ff007988 */ /* 0x0003e80008000818 */
[----:B------:R1:W-:Y:S02]  /*02f0*/  @!P2 STS [UR24+0x38], R3 ;  /* 0x00003803ff00a988 */ /* 0x0003e40008000818 */
.L_x_3:
[----:B------:R-:W-:Y:S05]  /*0300*/  BSYNC B0 ;  /* 0x0000000000007941 */ /* 0x000fea0003800000 */
.L_x_2:
[----:B------:R-:W-:Y:S04]  /*0310*/  BSSY B0, `(.L_x_4) ;  /* 0x000000e000007945 */ /* 0x000fe80003800000 */
[----:B------:R-:W-:Y:S05]  /*0320*/  @P2 BRA `(.L_x_5) ;  /* 0x0000000000302947 */ /* 0x000fea0003800000 */
[----:B-1----:R-:W1:Y:S01]  /*0330*/  LDS R3, [UR24+0x34] ;  /* 0x00003418ff037984 */ /* 0x002e620008000800 */
[----:B--2---:R-:W2:Y:S03]  /*0340*/  LDC.64 R10, c[0x0][0x238] ;  /* 0x00008e00ff0a7b82 */ /* 0x004ea60000000a00 */
[----:B------:R-:W3:Y:S01]  /*0350*/  LDS R2, [UR24+0x1c] ;  /* 0x00001c18ff027984 */ /* 0x000ee20008000800 */
[C---:B--2---:R-:W-:Y:S01]  /*0360*/  SHF.L.U64.HI R8, R10.reuse, 0x1, R11 ;  /* 0x000000010a087819 */ /* 0x044fe2000001020b */
[----:B------:R-:W-:-:S03]  /*0370*/  IMAD.SHL.U32 R5, R10, 0x2, RZ ;  /* 0x000000020a057824 */ /* 0x000fc600078e00ff */
[--C-:B------:R-:W-:Y:S02]  /*0380*/  SHF.R.U32.HI R7, RZ, 0x4, R8.reuse ;  /* 0x00000004ff077819 */ /* 0x100fe40000011608 */
[----:B------:R-:W-:-:S05]  /*0390*/  SHF.R.U64 R5, R5, 0x4, R8 ;  /* 0x0000000405057819 */ /* 0x000fca0000001208 */
[----:B------:R4:W-:Y:S01]  /*03a0*/  STS [UR24+0xc], R5 ;  /* 0x00000c05ff007988 */ /* 0x0009e20008000818 */
[----:B-1----:R-:W-:Y:S02]  /*03b0*/  LOP3.LUT R3, R3, 0x7, RZ, 0xb8, !PT ;  /* 0x0000000703037812 */ /* 0x002fe400078eb8ff */
[----:B---3--:R-:W-:-:S03]  /*03c0*/  LOP3.LUT R2, R2, 0xf, R7, 0xb8, !PT ;  /* 0x0000000f02027812 */ /* 0x008fc600078eb807 */
[----:B------:R4:W-:Y:S04]  /*03d0*/  STS [UR24+0x34], R3 ;  /* 0x00003403ff007988 */ /* 0x0009e80008000818 */
[----:B------:R4:W-:Y:S02]  /*03e0*/  STS [UR24+0x1c], R2 ;  /* 0x00001c02ff007988 */ /* 0x0009e40008000818 */
.L_x_5:
[----:B------:R-:W-:Y:S05]  /*03f0*/  BSYNC B0 ;  /* 0x0000000000007941 */ /* 0x000fea0003800000 */
.L_x_4:
[----:B------:R-:W-:Y:S04]  /*0400*/  BSSY B1, `(.L_x_6) ;  /* 0x000001a000017945 */ /* 0x000fe80003800000 */
[----:B------:R-:W-:Y:S04]  /*0410*/  BSSY B0, `(.L_x_7) ;  /* 0x0000015000007945 */ /* 0x000fe80003800000 */
[----:B------:R-:W-:Y:S05]  /*0420*/  @P2 BRA `(.L_x_8) ;  /* 0x0000000000202947 */ /* 0x000fea0003800000 */
[----:B-12-4-:R-:W1:Y:S02]  /*0430*/  LDS R2, [UR24+0x34] ;  /* 0x00003418ff027984 */ /* 0x016e640008000800 */
[----:B-1----:R-:W-:-:S05]  /*0440*/  LOP3.LUT R2, R2, 0x38, RZ, 0xb8, !PT ;  /* 0x0000003802027812 */ /* 0x002fca00078eb8ff */
[----:B------:R1:W-:Y:S01]  /*0450*/  STS [UR24+0x34], R2 ;  /* 0x00003402ff007988 */ /* 0x0003e20008000818 */
[----:B------:R-:W-:Y:S05]  /*0460*/  @P2 BRA `(.L_x_9) ;  /* 0x0000000000202947 */ /* 0x000fea0003800000 */
[----:B-1----:R-:W1:Y:S01]  /*0470*/  LDS R2, [UR24+0x8] ;  /* 0x00000818ff027984 */ /* 0x002e620008000800 */
[----:B------:R-:W-:-:S05]  /*0480*/  IMAD.MOV.U32 R3, RZ, RZ, 0x780 ;  /* 0x00000780ff037424 */ /* 0x000fca00078e00ff */
[----:B-1----:R-:W-:-:S05]  /*0490*/  LOP3.LUT R2, R2, 0x500, R3, 0xd8, !PT ;  /* 0x0000050002027812 */ /* 0x002fca00078ed803 */
[----:B------:R3:W-:Y:S02]  /*04a0*/  STS [UR24+0x8], R2 ;  /* 0x00000802ff007988 */ /* 0x0007e40008000818 */
.L_x_8:
[----:B------:R-:W-:Y:S05]  /*04b0*/  @P2 BRA `(.L_x_10) ;  /* 0x0000000000282947 */ /* 0x000fea0003800000 */
[----:B-1234-:R-:W1:Y:S02]  /*04c0*/  LDS R2, [UR24+0x8] ;  /* 0x00000818ff027984 */ /* 0x01ee640008000800 */
[----:B-1----:R-:W-:-:S05]  /*04d0*/  LOP3.LUT R2, R2, 0x1800, RZ, 0xb8, !PT ;  /* 0x0000180002027812 */ /* 0x002fca00078eb8ff */
[----:B------:R2:W-:Y:S02]  /*04e0*/  STS [UR24+0x8], R2 ;  /* 0x00000802ff007988 */ /* 0x0005e40008000818 */
.L_x_9:
[----:B------:R-:W-:Y:S05]  /*04f0*/  @P2 BREAK B0 ;  /* 0x0000000000002942 */ /* 0x000fea0003800000 */
[----:B------:R-:W-:Y:S05]  /*0500*/  @P2 BRA `(.L_x_11) ;  /* 0x0000000000242947 */ /* 0x000fea0003800000 */
[----:B------:R-:W3:Y:S01]  /*0510*/  LDS R3, [UR24+0x8] ;  /* 0x00000818ff037984 */ /* 0x000ee20008000800 */
[----:B-12---:R-:W-:-:S05]  /*0520*/  IMAD.MOV.U32 R2, RZ, RZ, 0x6000 ;  /* 0x00006000ff027424 */ /* 0x006fca00078e00ff */
[----:B---3--:R-:W-:-:S04]  /*0530*/  LOP3.LUT R2, R3, 0x4000, R2, 0xd8, !PT ;  /* 0x0000400003027812 */ /* 0x008fc800078ed802 */
[----:B------:R-:W-:-:S05]  /*0540*/  LOP3.LUT R2, R2, 0x400000, RZ, 0xb8, !PT ;  /* 0x0040000002027812 */ /* 0x000fca00078eb8ff */
[----:B------:R5:W-:Y:S02]  /*0550*/  STS [UR24+0x8], R2 ;  /* 0x00000802ff007988 */ /* 0x000be40008000818 */
.L_x_10:
[----:B------:R-:W-:Y:S05]  /*0560*/  BSYNC B0 ;  /* 0x0000000000007941 */ /* 0x000fea0003800000 */
.L_x_7:
[----:B-12345:R-:W1:Y:S02]  /*0570*/  @!P2 LDS R2, [UR24+0x8] ;  /* 0x00000818ff02a984 */ /* 0x03ee640008000800 */
[----:B-1----:R-:W-:-:S05]  /*0580*/  @!P2 LOP3.LUT R2, R2, 0x8000, RZ, 0xb8, !PT ;  /* 0x000080000202a812 */ /* 0x002fca00078eb8ff */
[----:B------:R3:W-:Y:S02]  /*0590*/  @!P2 STS [UR24+0x8], R2 ;  /* 0x00000802ff00a988 */ /* 0x0007e40008000818 */
.L_x_11:
[----:B------:R-:W-:Y:S05]  /*05a0*/  BSYNC B1 ;  /* 0x0000000000017941 */ /* 0x000fea0003800000 */
.L_x_6:
[----:B------:R-:W-:Y:S05]  /*05b0*/  WARPSYNC.ALL ;  /* 0x0000000000007948 */ /* 0x000fea0003800000 */
[----:B------:R-:W-:Y:S05]  /*05c0*/  @P0 BRA `(.L_x_12) ;  /* 0x0000000000280947 */ /* 0x000fea0003800000 */
[----:B-123--:R-:W1:Y:S01]  /*05d0*/  S2R R2, SR_LANEID ;  /* 0x0000000000027919 */ /* 0x00ee620000000000 */
[----:B------:R-:W-:Y:S05]  /*05e0*/  WARPSYNC.ALL ;  /* 0x0000000000007948 */ /* 0x000fea0003800000 */
[----:B-1----:R-:W-:-:S05]  /*05f0*/  IMAD.SHL.U32 R5, R2, 0x4, RZ ;  /* 0x0000000402057824 */ /* 0x002fca00078e00ff */
[----:B------:R-:W1:Y:S01]  /*0600*/  LDS R7, [R5+UR24] ;  /* 0x0000001805077984 */ /* 0x000e620008000800 */
[----:B------:R-:W-:-:S05]  /*0610*/  IADD3 R2, P1, R5, UR26, RZ ;  /* 0x0000001a05027c10 */ /* 0x000fca000ff3e0ff */
[----:B------:R-:W-:-:S05]  /*0620*/  IMAD.X R3, RZ, RZ, UR27, P1 ;  /* 0x0000001bff037e24 */ /* 0x000fca00088e06ff */
[----:B-1----:R4:W5:Y:S01]  /*0630*/  ATOMG.E.EXCH.STRONG.GPU PT, RZ, [R2], R7 ;  /* 0x0000000702ff73a8 */ /* 0x00296200041ee100 */
[----:B------:R-:W-:-:S04]  /*0640*/  DEPBAR {5,4,3,2,1,0} ;  /* 0x0000003f0000791a */ /* 0x000fc80000000000 */
[----:B------:R4:W-:Y:S01]  /*0650*/  UTMACCTL.IV [UR26] ;  /* 0x000000001a0079b9 */ /* 0x0009e20008000000 */
[----:B------:R-:W-:Y:S01]  /*0660*/  NOP ;  /* 0x0000000000007918 */ /* 0x000fe20000000000 */
.L_x_12:
[----:B------:R-:W-:Y:S05]  /*0670*/  @P0 BRA `(.L_x_13) ;  /* 0x00000000000c0947 */ /* 0x000fea0003800000 */
[----:B------:R0:W-:Y:S01]  /*0680*/  UTMACMDFLUSH ;  /* 0x00000000000079b7 */ /* 0x0001e20000000000 */
[----:B------:R-:W-:Y:S05]  /*0690*/  @P0 BRA `(.L_x_13) ;  /* 0x0000000000040947 */ /* 0x000fea0003800000 */
[----:B------:R-:W-:-:S04]  /*06a0*/  DEPBAR.LE SB0, 0x0 ;  /* 0x000080000000791a */ /* 0x000fc80000000000 */
.L_x_13:
[----:B------:R-:W-:Y:S05]  /*06b0*/  WARPSYNC.ALL ;  /* 0x0000000000007948 */ /* 0x000fea0003800000 */
[----:B-----5:R-:W-:Y:S06]  /*06c0*/  BAR.SYNC.DEFER_BLOCKING 0x0 ;  /* 0x0000000000007b1d */ /* 0x020fec0000010000 */
[----:B------:R-:W-:Y:S02]  /*06d0*/  BSSY B1, `(.L_x_14) ;  /* 0x000000b000017945 */ /* 0x000fe40003800000 */
[----:B------:R-:W-:Y:S06]  /*06e0*/  BAR.SYNC.DEFER_BLOCKING 0x0 ;  /* 0x0000000000007b1d */ /* 0x000fec0000010000 */
[----:B------:R5:W-:Y:S01]  /*06f0*/  @!P0 STS [R12], RZ ;  /* 0x000000ff0c008388 */ /* 0x000be20000000800 */
[----:B------:R-:W-:Y:S01]  /*0700*/  NOP ;  /* 0x0000000000007918 */ /* 0x000fe20000000000 */
[----:B------:R-:W-:Y:S05]  /*0710*/  @P2 BRA `(.L_x_15) ;  /* 0x0000000000182947 */ /* 0x000fea0003800000 */
[----:B-1234-:R-:W1:Y:S01]  /*0720*/  LDS R2, [UR24+0x8] ;  /* 0x00000818ff027984 */ /* 0x01ee620008000800 */
[----:B------:R-:W2:Y:S01]  /*0730*/  LDC.64 R10, c[0x0][0x218] ;  /* 0x00008600ff0a7b82 */ /* 0x000ea20000000a00 */
[----:B------:R-:W-:Y:S02]  /*0740*/  IMAD.MOV.U32 R3, RZ, RZ, 0x70 ;  /* 0x00000070ff037424 */ /* 0x000fe400078e00ff */
[----:B--2---:R2:W-:Y:S03]  /*0750*/  STS.64 [UR24], R10 ;  /* 0x0000000aff007988 */ /* 0x0045e60008000a18 */
[----:B-1----:R-:W-:-:S05]  /*0760*/  LOP3.LUT R2, R2, 0x10, R3, 0xd8, !PT ;  /* 0x0000001002027812 */ /* 0x002fca00078ed803 */
[----:B------:R2:W-:Y:S02]  /*0770*/  STS [UR24+0x8], R2 ;  /* 0x00000802ff007988 */ /* 0x0005e40008000818 */
.L_x_15:
[----:B----4-:R-:W-:Y:S05]  /*0780*/  BSYNC B1 ;  /* 0x0000000000017941 */ /* 0x010fea0003800000 */
.L_x_14:
[----:B------:R-:W-:Y:S04]  /*0790*/  BSSY B2, `(.L_x_16) ;  /* 0x000000f000027945 */ /* 0x000fe80003800000 */
[----:B------:R-:W-:Y:S04]  /*07a0*/  BSSY B1, `(.L_x_17) ;  /* 0x000000c000017945 */ /* 0x000fe80003800000 */
[----:B------:R-:W-:Y:S05]  /*07b0*/  @P2 BRA `(.L_x_18) ;  /* 0x0000000000282947 */ /* 0x000fea0003800000 */
[----:B-123--:R-:W1:Y:S01]  /*07c0*/  LDS R2, [UR24+0x34] ;  /* 0x00003418ff027984 */ /* 0x00ee620008000800 */
[----:B------:R-:W-:Y:S01]  /*07d0*/  IMAD.MOV.U32 R3, RZ, RZ, 0x1f000000 ;  /* 0x1f000000ff037424 */ /* 0x000fe200078e00ff */
[----:B------:R-:W-:Y:S05]  /*07e0*/  @P2 BREAK B1 ;  /* 0x0000000000012942 */ /* 0x000fea0003800000 */
[----:B-1----:R-:W-:-:S05]  /*07f0*/  LOP3.LUT R2, R2, 0xff000000, R3, 0xb8, !PT ;  /* 0xff00000002027812 */ /* 0x002fca00078eb803 */
[----:B------:R1:W-:Y:S01]  /*0800*/  STS [UR24+0x34], R2 ;  /* 0x00003402ff007988 */ /* 0x0003e20008000818 */
[----:B------:R-:W-:Y:S05]  /*0810*/  @P2 BRA `(.L_x_19) ;  /* 0x0000000000182947 */ /* 0x000fea0003800000 */
[----:B------:R-:W2:Y:S01]  /*0820*/  LDS R3, [UR24+0x38] ;  /* 0x00003818ff037984 */ /* 0x000ea20008000800 */
[----:B-1----:R-:W-:-:S05]  /*0830*/  IMAD.MOV.U32 R2, RZ, RZ, 0x7f ;  /* 0x0000007fff027424 */ /* 0x002fca00078e00ff */
[----:B--2---:R-:W-:-:S05]  /*0840*/  LOP3.LUT R2, R3, 0xff, R2, 0xb8, !PT ;  /* 0x000000ff03027812 */ /* 0x004fca00078eb802 */
[----:B------:R4:W-:Y:S02]  /*0850*/  STS [UR24+0x38], R2 ;  /* 0x00003802ff007988 */ /* 0x0009e40008000818 */
.L_x_18:
[----:B------:R-:W-:Y:S05]  /*0860*/  BSYNC B1 ;  /* 0x0000000000017941 */ /* 0x000fea0003800000 */
.L_x_17:
[----:B------:R1:W-:Y:S02]  /*0870*/  @!P2 STS [UR24+0x20], R9 ;  /* 0x00002009ff00a988 */ /* 0x0003e40008000818 */
.L_x_19:
[----:B------:R-:W-:Y:S05]  /*0880*/  BSYNC B2 ;  /* 0x0000000000027941 */ /* 0x000fea0003800000 */
.L_x_16:
[----:B------:R-:W-:Y:S05]  /*0890*/  WARPSYNC.ALL ;  /* 0x0000000000007948 */ /* 0x000fea0003800000 */
[----:B------:R-:W2:Y:S01]  /*08a0*/  LDC R5, c[0x0][0x22c] ;  /* 0x00008b00ff057b82 */ /* 0x000ea20000000800 */
[----:B------:R-:W-:Y:S01]  /*08b0*/  BSSY B2, `(.L_x_20) ;  /* 0x0000010000027945 */ /* 0x000fe20003800000 */
[----:B--2---:R-:W-:-:S05]  /*08c0*/  VIADD R5, R5, 0xffffffff ;  /* 0xffffffff05057836 */ /* 0x004fca0000000000 */
[----:B------:R2:W-:Y:S01]  /*08d0*/  @!P2 STS [UR24+0x24], R5 ;  /* 0x00002405ff00a988 */ /* 0x0005e20008000818 */
[----:B------:R-:W-:Y:S05]  /*08e0*/  @P2 BRA `(.L_x_21) ;  /* 0x0000000000302947 */ /* 0x000fea0003800000 */
[----:B------:R-:W2:Y:S01]  /*08f0*/  LDS R3, [UR24+0x34] ;  /* 0x00003418ff037984 */ /* 0x000ea20008000800 */
[----:B------:R-:W2:Y:S03]  /*0900*/  LDC.64 R10, c[0x0][0x240] ;  /* 0x00009000ff0a7b82 */ /* 0x000ea60000000a00 */
[----:B-1-34-:R-:W1:Y:S01]  /*0910*/  LDS R2, [UR24+0x1c] ;  /* 0x00001c18ff027984 */ /* 0x01ae620008000800 */
[C---:B--2---:R-:W-:Y:S01]  /*0920*/  SHF.L.U64.HI R8, R10.reuse, 0x1, R11 ;  /* 0x000000010a087819 */ /* 0x044fe2000001020b */
[----:B------:R-:W-:-:S03]  /*0930*/  IMAD.SHL.U32 R7, R10, 0x2, RZ ;  /* 0x000000020a077824 */ /* 0x000fc600078e00ff */
[--C-:B------:R-:W-:Y:S02]  /*0940*/  SHF.R.U32.HI R9, RZ, 0x4, R8.reuse ;  /* 0x00000004ff097819 */ /* 0x100fe40000011608 */
[----:B------:R-:W-:-:S05]  /*0950*/  SHF.R.U64 R7, R7, 0x4, R8 ;  /* 0x0000000407077819 */ /* 0x000fca0000001208 */
[----:B------:R2:W-:Y:S01]  /*0960*/  STS [UR24+0xc], R7 ;  /* 0x00000c07ff007988 */ /* 0x0005e20008000818 */
[----:B------:R-:W-:Y:S02]  /*0970*/  LOP3.LUT R3, R3, 0x7, RZ, 0xb8, !PT ;  /* 0x0000000703037812 */ /* 0x000fe400078eb8ff */
[----:B-1----:R-:W-:-:S03]  /*0980*/  LOP3.LUT R2, R2, 0xf, R9, 0xb8, !PT ;  /* 0x0000000f02027812 */ /* 0x002fc600078eb809 */
[----:B------:R2:W-:Y:S04]  /*0990*/  STS [UR24+0x34], R3 ;  /* 0x00003403ff007988 */ /* 0x0005e80008000818 */
[----:B------:R2:W-:Y:S02]  /*09a0*/  STS [UR24+0x1c], R2 ;  /* 0x00001c02ff007988 */ /* 0x0005e40008000818 */
.L_x_21:
[----:B------:R-:W-:Y:S05]  /*09b0*/  BSYNC B2 ;  /* 0x0000000000027941 */ /* 0x000fea0003800000 */
.L_x_20:
[----:B------:R-:W-:Y:S04]  /*09c0*/  BSSY B3, `(.L_x_22) ;  /* 0x000001a000037945 */ /* 0x000fe80003800000 */
[----:B------:R-:W-:Y:S04]  /*09d0*/  BSSY B2, `(.L_x_23) ;  /* 0x0000015000027945 */ /* 0x000fe80003800000 */
[----:B------:R-:W-:Y:S05]  /*09e0*/  @P2 BRA `(.L_x_24) ;  /* 0x0000000000202947 */ /* 0x000fea0003800000 */
[----:B-1234-:R-:W1:Y:S02]  /*09f0*/  LDS R2, [UR24+0x34] ;  /* 0x00003418ff027984 */ /* 0x01ee640008000800 */
[----:B-1----:R-:W-:-:S05]  /*0a00*/  LOP3.LUT R2, R2, 0x38, RZ, 0xb8, !PT ;  /* 0x0000003802027812 */ /* 0x002fca00078eb8ff */
[----:B------:R1:W-:Y:S01]  /*0a10*/  STS [UR24+0x34], R2 ;  /* 0x00003402ff007988 */ /* 0x0003e20008000818 */
[----:B------:R-:W-:Y:S05]  /*0a20*/  @P2 BRA `(.L_x_25) ;  /* 0x0000000000202947 */ /* 0x000fea0003800000 */
[----:B-1----:R-:W1:Y:S01]  /*0a30*/  LDS R2, [UR24+0x8] ;  /* 0x00000818ff027984 */ /* 0x002e620008000800 */
[----:B------:R-:W-:-:S05]  /*0a40*/  IMAD.MOV.U32 R3, RZ, RZ, 0x780 ;  /* 0x00000780ff037424 */ /* 0x000fca00078e00ff */
[----:B-1----:R-:W-:-:S05]  /*0a50*/  LOP3.LUT R2, R2, 0x500, R3, 0xd8, !PT ;  /* 0x0000050002027812 */ /* 0x002fca00078ed803 */
[----:B------:R1:W-:Y:S02]  /*0a60*/  STS [UR24+0x8], R2 ;  /* 0x00000802ff007988 */ /* 0x0003e40008000818 */
.L_x_24:
[----:B------:R-:W-:Y:S05]  /*0a70*/  @P2 BRA `(.L_x_26) ;  /* 0x0000000000282947 */ /* 0x000fea0003800000 */
[----:B-1234-:R-:W1:Y:S02]  /*0a80*/  LDS R2, [UR24+0x8] ;  /* 0x00000818ff027984 */ /* 0x01ee640008000800 */
[----:B-1----:R-:W-:-:S05]  /*0a90*/  LOP3.LUT R2, R2, 0x1800, RZ, 0xb8, !PT ;  /* 0x0000180002027812 */ /* 0x002fca00078eb8ff */
[----:B------:R2:W-:Y:S02]  /*0aa0*/  STS [UR24+0x8], R2 ;  /* 0x00000802ff007988 */ /* 0x0005e40008000818 */
.L_x_25:
[----:B------:R-:W-:Y:S05]  /*0ab0*/  @P2 BREAK B2 ;  /* 0x0000000000022942 */ /* 0x000fea0003800000 */
[----:B------:R-:W-:Y:S05]  /*0ac0*/  @P2 BRA `(.L_x_27) ;  /* 0x0000000000242947 */ /* 0x000fea0003800000 */
[----:B-12---:R-:W1:Y:S01]  /*0ad0*/  LDS R2, [UR24+0x8] ;  /* 0x00000818ff027984 */ /* 0x006e620008000800 */
[----:B------:R-:W-:-:S05]  /*0ae0*/  IMAD.MOV.U32 R3, RZ, RZ, 0x6000 ;  /* 0x00006000ff037424 */ /* 0x000fca00078e00ff */
[----:B-1----:R-:W-:-:S04]  /*0af0*/  LOP3.LUT R2, R2, 0x4000, R3, 0xd8, !PT ;  /* 0x0000400002027812 */ /* 0x002fc800078ed803 */
[----:B------:R-:W-:-:S05]  /*0b00*/  LOP3.LUT R2, R2, 0x400000, RZ, 0xb8, !PT ;  /* 0x0040000002027812 */ /* 0x000fca00078eb8ff */
[----:B------:R1:W-:Y:S02]  /*0b10*/  STS [UR24+0x8], R2 ;  /* 0x00000802ff007988 */ /* 0x0003e40008000818 */
.L_x_26:
[----:B------:R-:W-:Y:S05]  /*0b20*/  BSYNC B2 ;  /* 0x0000000000027941 */ /* 0x000fea0003800000 */
.L_x_23:
[----:B-1234-:R-:W1:Y:S02]  /*0b30*/  @!P2 LDS R2, [UR24+0x8] ;  /* 0x00000818ff02a984 */ /* 0x01ee640008000800 */
[----:B-1----:R-:W-:-:S05]  /*0b40*/  @!P2 LOP3.LUT R2, R2, 0x8000, RZ, 0xb8, !PT ;  /* 0x000080000202a812 */ /* 0x002fca00078eb8ff */
[----:B------:R3:W-:Y:S02]  /*0b50*/  @!P2 STS [UR24+0x8], R2 ;  /* 0x00000802ff00a988 */ /* 0x0007e40008000818 */
.L_x_27:
[----:B------:R-:W-:Y:S05]  /*0b60*/  BSYNC B3 ;  /* 0x0000000000037941 */ /* 0x000fea0003800000 */
.L_x_22:
[----:B------:R-:W-:Y:S05]  /*0b70*/  WARPSYNC.ALL ;  /* 0x0000000000007948 */ /* 0x000fea0003800000 */
[----:B------:R-:W-:-:S04]  /*0b80*/  UIADD3 UR25, UR5, 0x80, URZ ;  /* 0x0000008005197890 */ /* 0x000fc8000fffe03f */
[----:B------:R-:W-:-:S04]  /*0b90*/  UIADD3 UR28, UP0, UR25, UR30, URZ ;  /* 0x0000001e191c7290 */ /* 0x000fc8000ff1e03f */
[----:B------:R-:W-:Y:S01]  /*0ba0*/  ULEA.HI.X.SX32 UR25, UR25, UR31, 0x1, UP0 ;  /* 0x0000001f19197291 */ /* 0x000fe200080f0e3f */
[----:B------:R-:W-:Y:S11]  /*0bb0*/  @P0 BRA `(.L_x_28) ;  /* 0x00000000002c0947 */ /* 0x000ff60003800000 */
[----:B-123--:R-:W1:Y:S01]  /*0bc0*/  S2R R2, SR_LANEID ;  /* 0x0000000000027919 */ /* 0x00ee620000000000 */
[----:B------:R-:W-:Y:S05]  /*0bd0*/  WARPSYNC.ALL ;  /* 0x0000000000007948 */ /* 0x000fea0003800000 */
[----:B-1----:R-:W-:-:S05]  /*0be0*/  IMAD.SHL.U32 R8, R2, 0x4, RZ ;  /* 0x0000000402087824 */ /* 0x002fca00078e00ff */
[----:B------:R-:W1:Y:S01]  /*0bf0*/  LDS R7, [R8+UR24] ;  /* 0x0000001808077984 */ /* 0x000e620008000800 */
[----:B------:R-:W-:Y:S01]  /*0c00*/  IADD3 R2, P1, R8, UR28, RZ ;  /* 0x0000001c08027c10 */ /* 0x000fe2000ff3e0ff */
[----:B------:R-:W-:-:S04]  /*0c10*/  UMOV UR29, UR25 ;  /* 0x00000019001d7c82 */ /* 0x000fc80008000000 */
[----:B------:R-:W-:-:S05]  /*0c20*/  IMAD.X R3, RZ, RZ, UR25, P1 ;  /* 0x00000019ff037e24 */ /* 0x000fca00088e06ff */
[----:B-1----:R4:W2:Y:S01]  /*0c30*/  ATOMG.E.EXCH.STRONG.GPU PT, RZ, [R2], R7 ;  /* 0x0000000702ff73a8 */ /* 0x0028a200041ee100 */
[----:B------:R-:W-:-:S04]  /*0c40*/  DEPBAR {5,4,3,2,1,0} ;  /* 0x0000003f0000791a */ /* 0x000fc80000000000 */
[----:B------:R4:W-:Y:S01]  /*0c50*/  UTMACCTL.IV [UR28] ;  /* 0x000000001c0079b9 */ /* 0x0009e20008000000 */
[----:B------:R-:W-:Y:S01]  /*0c60*/  NOP ;  /* 0x0000000000007918 */ /* 0x000fe20000000000 */
.L_x_28:
[----:B------:R-:W-:Y:S05]  /*0c70*/  @P0 BRA `(.L_x_29) ;  /* 0x00000000000c0947 */ /* 0x000fea0003800000 */
[----:B------:R0:W-:Y:S01]  /*0c80*/  UTMACMDFLUSH ;  /* 0x00000000000079b7 */ /* 0x0001e20000000000 */
[----:B------:R-:W-:Y:S05]  /*0c90*/  @P0 BRA `(.L_x_29) ;  /* 0x0000000000040947 */ /* 0x000fea0003800000 */
[----:B------:R-:W-:-:S04]  /*0ca0*/  DEPBAR.LE SB0, 0x0 ;  /* 0x000080000000791a */ /* 0x000fc80000000000 */
.L_x_29:
[----:B------:R-:W-:Y:S05]  /*0cb0*/  WARPSYNC.ALL ;  /* 0x0000000000007948 */ /* 0x000fea0003800000 */
[----:B--2---:R-:W-:Y:S06]  /*0cc0*/  BAR.SYNC.DEFER_BLOCKING 0x0 ;  /* 0x0000000000007b1d */ /* 0x004fec0000010000 */
[----:B------:R-:W-:Y:S02]  /*0cd0*/  BSSY B3, `(.L_x_30) ;  /* 0x000000b000037945 */ /* 0x000fe40003800000 */
[----:B------:R-:W-:Y:S06]  /*0ce0*/  BAR.SYNC.DEFER_BLOCKING 0x0 ;  /* 0x0000000000007b1d */ /* 0x000fec0000010000 */
[----:B------:R2:W-:Y:S01]  /*0cf0*/  @!P0 STS [R12], RZ ;  /* 0x000000ff0c008388 */ /* 0x0005e20000000800 */
[----:B------:R-:W-:Y:S01]  /*0d00*/  NOP ;  /* 0x0000000000007918 */ /* 0x000fe20000000000 */
[----:B------:R-:W-:Y:S05]  /*0d10*/  @P2 BRA `(.L_x_31) ;  /* 0x0000000000182947 */ /* 0x000fea0003800000 */
[----:B-1-34-:R-:W1:Y:S01]  /*0d20*/  LDS R2, [UR24+0x8] ;  /* 0x00000818ff027984 */ /* 0x01ae620008000800 */
[----:B------:R-:W3:Y:S01]  /*0d30*/  LDC.64 R8, c[0x0][0x220] ;  /* 0x00008800ff087b82 */ /* 0x000ee20000000a00 */
[----:B------:R-:W-:Y:S02]  /*0d40*/  IMAD.MOV.U32 R3, RZ, RZ, 0x70 ;  /* 0x00000070ff037424 */ /* 0x000fe400078e00ff */
[----:B---3--:R3:W-:Y:S03]  /*0d50*/  STS.64 [UR24], R8 ;  /* 0x00000008ff007988 */ /* 0x0087e60008000a18 */
[----:B-1----:R-:W-:-:S05]  /*0d60*/  LOP3.LUT R2, R2, 0x10, R3, 0xd8, !PT ;  /* 0x0000001002027812 */ /* 0x002fca00078ed803 */
[----:B------:R3:W-:Y:S02]  /*0d70*/  STS [UR24+0x8], R2 ;  /* 0x00000802ff007988 */ /* 0x0007e40008000818 */
.L_x_31:
[----:B----4-:R-:W-:Y:S05]  /*0d80*/  BSYNC B3 ;  /* 0x0000000000037941 */ /* 0x010fea0003800000 */
.L_x_30:
[----:B------:R-:W-:Y:S04]  /*0d90*/  BSSY B4, `(.L_x_32) ;  /* 0x0000011000047945 */ /* 0x000fe80003800000 */
[----:B------:R-:W-:Y:S04]  /*0da0*/  BSSY B3, `(.L_x_33) ;  /* 0x000000e000037945 */ /* 0x000fe80003800000 */
[----:B------:R-:W-:Y:S05]  /*0db0*/  @P2 BRA `(.L_x_34) ;  /* 0x0000000000242947 */ /* 0x000fea0003800000 */
[----:B-1-3--:R-:W1:Y:S01]  /*0dc0*/  LDS R2, [UR24+0x34] ;  /* 0x00003418ff027984 */ /* 0x00ae620008000800 */
[----:B------:R-:W-:-:S05]  /*0dd0*/  IMAD.MOV.U32 R3, RZ, RZ, 0x3f000000 ;  /* 0x3f000000ff037424 */ /* 0x000fca00078e00ff */
[----:B-1----:R-:W-:-:S05]  /*0de0*/  LOP3.LUT R2, R2, 0xff000000, R3, 0xb8, !PT ;  /* 0xff00000002027812 */ /* 0x002fca00078eb803 */
[----:B------:R1:W-:Y:S01]  /*0df0*/  STS [UR24+0x34], R2 ;  /* 0x00003402ff007988 */ /* 0x0003e20008000818 */
[----:B------:R-:W-:Y:S05]  /*0e00*/  @P2 BRA `(.L_x_35) ;  /* 0x00000000001c2947 */ /* 0x000fea0003800000 */
[----:B-1----:R-:W1:Y:S01]  /*0e10*/  LDS R2, [UR24+0x38] ;  /* 0x00003818ff027984 */ /* 0x002e620008000800 */
[----:B------:R-:W-:-:S05]  /*0e20*/  IMAD.MOV.U32 R3, RZ, RZ, 0xff ;  /* 0x000000ffff037424 */ /* 0x000fca00078e00ff */
[----:B-1----:R-:W-:-:S05]  /*0e30*/  LOP3.LUT R2, R2, 0xff, R3, 0xb8, !PT ;  /* 0x000000ff02027812 */ /* 0x002fca00078eb803 */
[----:B------:R4:W-:Y:S02]  /*0e40*/  STS [UR24+0x38], R2 ;  /* 0x00003802ff007988 */ /* 0x0009e40008000818 */
.L_x_34:
[----:B------:R-:W-:Y:S05]  /*0e50*/  @P2 BREAK B3 ;  /* 0x0000000000032942 */ /* 0x000fea0003800000 */
[----:B------:R-:W-:Y:S05]  /*0e60*/  @P2 BRA `(.L_x_36) ;  /* 0x00000000000c2947 */ /* 0x000fea0003800000 */
[----:B------:R1:W-:Y:S02]  /*0e70*/  STS [UR24+0x20], R5 ;  /* 0x00002005ff007988 */ /* 0x0003e40008000818 */
.L_x_35:
[----:B------:R-:W-:Y:S05]  /*0e80*/  BSYNC B3 ;  /* 0x0000000000037941 */ /* 0x000fea0003800000 */
.L_x_33:
[----:B------:R1:W-:Y:S02]  /*0e90*/  @!P2 STS [UR24+0x24], R4 ;  /* 0x00002404ff00a988 */ /* 0x0003e40008000818 */
.L_x_36:
[----:B------:R-:W-:Y:S05]  /*0ea0*/  BSYNC B4 ;  /* 0x0000000000047941 */ /* 0x000fea0003800000 */
.L_x_32:
[----:B------:R-:W-:Y:S05]  /*0eb0*/  WARPSYNC.ALL ;  /* 0x0000000000007948 */ /* 0x000fea0003800000 */
[----:B------:R-:W-:Y:S04]  /*0ec0*/  BSSY B4, `(.L_x_37) ;  /* 0x000000e000047945 */ /* 0x000fe80003800000 */
[----:B------:R-:W-:Y:S05]  /*0ed0*/  @P2 BRA `(.L_x_38) ;  /* 0x0000000000302947 */ /* 0x000fea0003800000 */
[----:B------:R-:W5:Y:S01]  /*0ee0*/  LDS R3, [UR24+0x34] ;  /* 0x00003418ff037984 */ /* 0x000f620008000800 */
[----:B-1----:R-:W1:Y:S03]  /*0ef0*/  LDC.64 R4, c[0x0][0x248] ;  /* 0x00009200ff047b82 */ /* 0x002e660000000a00 */
[----:B---34-:R-:W3:Y:S01]  /*0f00*/  LDS R2, [UR24+0x1c] ;  /* 0x00001c18ff027984 */ /* 0x018ee20008000800 */
[C---:B-1----:R-:W-:Y:S01]  /*0f10*/  SHF.L.U64.HI R5, R4.reuse, 0x1, R5 ;  /* 0x0000000104057819 */ /* 0x042fe20000010205 */
[----:B------:R-:W-:-:S03]  /*0f20*/  IMAD.SHL.U32 R4, R4, 0x2, RZ ;  /* 0x0000000204047824 */ /* 0x000fc600078e00ff */
[--C-:B------:R-:W-:Y:S02]  /*0f30*/  SHF.R.U32.HI R7, RZ, 0x4, R5.reuse ;  /* 0x00000004ff077819 */ /* 0x100fe40000011605 */
[----:B------:R-:W-:-:S05]  /*0f40*/  SHF.R.U64 R4, R4, 0x4, R5 ;  /* 0x0000000404047819 */ /* 0x000fca0000001205 */
[----:B------:R1:W-:Y:S01]  /*0f50*/  STS [UR24+0xc], R4 ;  /* 0x00000c04ff007988 */ /* 0x0003e20008000818 */
[----:B-----5:R-:W-:Y:S02]  /*0f60*/  LOP3.LUT R3, R3, 0x7, RZ, 0xb8, !PT ;  /* 0x0000000703037812 */ /* 0x020fe400078eb8ff */
[----:B---3--:R-:W-:-:S03]  /*0f70*/  LOP3.LUT R2, R2, 0xf, R7, 0xb8, !PT ;  /* 0x0000000f02027812 */ /* 0x008fc600078eb807 */
[----:B------:R1:W-:Y:S04]  /*0f80*/  STS [UR24+0x34], R3 ;  /* 0x00003403ff007988 */ /* 0x0003e80008000818 */
[----:B------:R1:W-:Y:S02]  /*0f90*/  STS [UR24+0x1c], R2 ;  /* 0x00001c02ff007988 */ /* 0x0003e40008000818 */
.L_x_38:
[----:B------:R-:W-:Y:S05]  /*0fa0*/  BSYNC B4 ;  /* 0x0000000000047941 */ /* 0x000fea0003800000 */
.L_x_37:
        /* <DEDUP_REMOVED lines=11> */
.L_x_41:
[----:B------:R-:W-:Y:S05]  /*1060*/  @P2 BRA `(.L_x_43) ;  /* 0x0000000000282947 */ /* 0x000fea0003800000 */
[----:B-1-34-:R-:W1:Y:S02]  /*1070*/  LDS R2, [UR24+0x8] ;  /* 0x00000818ff027984 */ /* 0x01ae640008000800 */
[----:B-1----:R-:W-:-:S05]  /*1080*/  LOP3.LUT R2, R2, 0x1800, RZ, 0xb8, !PT ;  /* 0x0000180002027812 */ /* 0x002fca00078eb8ff */
[----:B------:R3:W-:Y:S02]  /*1090*/  STS [UR24+0x8], R2 ;  /* 0x00000802ff007988 */ /* 0x0007e40008000818 */
.L_x_42:
[----:B------:R-:W-:Y:S05]  /*10a0*/  @P2 BREAK B5 ;  /* 0x0000000000052942 */ /* 0x000fea0003800000 */
[----:B------:R-:W-:Y:S05]  /*10b0*/  @P2 BRA `(.L_x_44) ;  /* 0x0000000000242947 */ /* 0x000fea0003800000 */
[----:B-1-3--:R-:W1:Y:S01]  /*10c0*/  LDS R2, [UR24+0x8] ;  /* 0x00000818ff027984 */ /* 0x00ae620008000800 */
[----:B------:R-:W-:-:S05]  /*10d0*/  IMAD.MOV.U32 R3, RZ, RZ, 0x6000 ;  /* 0x00006000ff037424 */ /* 0x000fca00078e00ff */
[----:B-1----:R-:W-:-:S04]  /*10e0*/  LOP3.LUT R2, R2, 0x6000, R3, 0xd8, !PT ;  /* 0x0000600002027812 */ /* 0x002fc800078ed803 */
[----:B------:R-:W-:-:S05]  /*10f0*/  LOP3.LUT R2, R2, 0x400000, RZ, 0xb8, !PT ;  /* 0x0040000002027812 */ /* 0x000fca00078eb8ff */
[----:B------:R1:W-:Y:S02]  /*1100*/  STS [UR24+0x8], R2 ;  /* 0x00000802ff007988 */ /* 0x0003e40008000818 */
.L_x_43:
[----:B------:R-:W-:Y:S05]  /*1110*/  BSYNC B5 ;  /* 0x0000000000057941 */ /* 0x000fea0003800000 */
.L_x_40:
[----:B-1-34-:R-:W1:Y:S02]  /*1120*/  @!P2 LDS R2, [UR24+0x8] ;  /* 0x00000818ff02a984 */ /* 0x01ae640008000800 */
[----:B-1----:R-:W-:-:S05]  /*1130*/  @!P2 LOP3.LUT R2, R2, 0x8000, RZ, 0xb8, !PT ;  /* 0x000080000202a812 */ /* 0x002fca00078eb8ff */
[----:B------:R4:W-:Y:S02]  /*1140*/  @!P2 STS [UR24+0x8], R2 ;  /* 0x00000802ff00a988 */ /* 0x0009e40008000818 */
.L_x_44:
[----:B------:R-:W-:Y:S05]  /*1150*/  BSYNC B4 ;  /* 0x0000000000047941 */ /* 0x000fea0003800000 */
.L_x_39:
[----:B------:R-:W-:Y:S05]  /*1160*/  WARPSYNC.ALL ;  /* 0x0000000000007948 */ /* 0x000fea0003800000 */
[----:B------:R-:W-:Y:S01]  /*1170*/  UIADD3 UR5, UR5, 0x100, URZ ;  /* 0x0000010005057890 */ /* 0x000fe2000fffe03f */
[----:B------:R-:W-:Y:S01]  /*1180*/  ISETP.GE.AND P1, PT, R13, 0x1, PT ;  /* 0x000000010d00780c */ /* 0x000fe20003f26270 */
[----:B------:R-:W-:Y:S01]  /*1190*/  IMAD.MOV.U32 R88, RZ, RZ, RZ ;  /* 0x000000ffff587224 */ /* 0x000fe200078e00ff */
[----:B------:R-:W-:Y:S01]  /*11a0*/  SHF.R.U32.HI R7, RZ, 0x5, R0 ;  /* 0x00000005ff077819 */ /* 0x000fe20000011600 */
[----:B------:R-:W-:-:S04]  /*11b0*/  UIADD3 UR30, UP0, UR5, UR30, URZ ;  /* 0x0000001e051e7290 */ /* 0x000fc8000ff1e03f */
[----:B------:R-:W-:Y:S01]  /*11c0*/  ULEA.HI.X.SX32 UR31, UR5, UR31, 0x1, UP0 ;  /* 0x0000001f051f7291 */ /* 0x000fe200080f0e3f */
[----:B------:R-:W-:Y:S11]  /*11d0*/  @P0 BRA `(.L_x_45) ;  /* 0x0000000000280947 */ /* 0x000ff60003800000 */
[----:B-1-34-:R-:W1:Y:S01]  /*11e0*/  S2R R2, SR_LANEID ;  /* 0x0000000000027919 */ /* 0x01ae620000000000 */
[----:B------:R-:W-:Y:S05]  /*11f0*/  WARPSYNC.ALL ;  /* 0x0000000000007948 */ /* 0x000fea0003800000 */
[----:B-1----:R-:W-:-:S05]  /*1200*/  IMAD.SHL.U32 R4, R2, 0x4, RZ ;  /* 0x0000000402047824 */ /* 0x002fca00078e00ff */
[----:B------:R-:W1:Y:S01]  /*1210*/  LDS R5, [R4+UR24] ;  /* 0x0000001804057984 */ /* 0x000e620008000800 */
[----:B------:R-:W-:-:S05]  /*1220*/  IADD3 R2, P3, R4, UR30, RZ ;  /* 0x0000001e04027c10 */ /* 0x000fca000ff7e0ff */
[----:B------:R-:W-:-:S05]  /*1230*/  IMAD.X R3, RZ, RZ, UR31, P3 ;  /* 0x0000001fff037e24 */ /* 0x000fca00098e06ff */
[----:B-1----:R1:W3:Y:S01]  /*1240*/  ATOMG.E.EXCH.STRONG.GPU PT, RZ, [R2], R5 ;  /* 0x0000000502ff73a8 */ /* 0x0022e200041ee100 */
[----:B------:R-:W-:-:S04]  /*1250*/  DEPBAR {5,4,3,2,1,0} ;  /* 0x0000003f0000791a */ /* 0x000fc80000000000 */
[----:B------:R1:W-:Y:S01]  /*1260*/  UTMACCTL.IV [UR30] ;  /* 0x000000001e0079b9 */ /* 0x0003e20008000000 */
[----:B------:R-:W-:Y:S01]  /*1270*/  NOP ;  /* 0x0000000000007918 */ /* 0x000fe20000000000 */
.L_x_45:
[----:B------:R-:W-:Y:S05]  /*1280*/  @P0 BRA `(.L_x_46) ;  /* 0x00000000000c0947 */ /* 0x000fea0003800000 */
[----:B------:R0:W-:Y:S01]  /*1290*/  UTMACMDFLUSH ;  /* 0x00000000000079b7 */ /* 0x0001e20000000000 */
[----:B------:R-:W-:Y:S05]  /*12a0*/  @P0 BRA `(.L_x_46) ;  /* 0x0000000000040947 */ /* 0x000fea0003800000 */
[----:B------:R-:W-:-:S04]  /*12b0*/  DEPBAR.LE SB0, 0x0 ;  /* 0x000080000000791a */ /* 0x000fc80000000000 */
.L_x_46:
[----:B------:R-:W-:Y:S05]  /*12c0*/  WARPSYNC.ALL ;  /* 0x0000000000007948 */ /* 0x000fea0003800000 */
[----:B---3--:R-:W-:Y:S01]  /*12d0*/  BAR.SYNC.DEFER_BLOCKING 0x0 ;  /* 0x0000000000007b1d */ /* 0x008fe20000010000 */
[----:B------:R-:W-:Y:S01]  /*12e0*/  R2UR UR29, R7 ;  /* 0x00000000071d72ca */ /* 0x000fe200000e0000 */
[----:B------:R-:W-:Y:S01]  /*12f0*/  USHF.L.U32 UR15, UR32, 0x7, URZ ;  /* 0x00000007200f7899 */ /* 0x000fe2000800063f */
[----:B------:R-:W-:Y:S01]  /*1300*/  IMAD.MOV.U32 R89, RZ, RZ, RZ ;  /* 0x000000ffff597224 */ /* 0x000fe200078e00ff */
[----:B------:R-:W-:Y:S02]  /*1310*/  CS2R R90, SRZ ;  /* 0x00000000005a7805 */ /* 0x000fe4000001ff00 */
[----:B------:R-:W-:Y:S01]  /*1320*/  CS2R R92, SRZ ;  /* 0x00000000005c7805 */ /* 0x000fe2000001ff00 */
[----:B------:R-:W-:Y:S01]  /*1330*/  VOTEU.ALL UP0, P2 ;  /* 0x00000000003f7886 */ /* 0x000fe20001000000 */
[----:B------:R-:W-:Y:S01]  /*1340*/  UMOV UR6, 0x1 ;  /* 0x0000000100067882 */ /* 0x000fe20000000000 */
[----:B------:R-:W-:Y:S01]  /*1350*/  VOTEU.ALL UP1, P2 ;  /* 0x00000000003f7886 */ /* 0x000fe20001020000 */
[----:B------:R-:W-:Y:S01]  /*1360*/  VOTEU.ALL UP2, P2 ;  /* 0x00000000003f7886 */ /* 0x000fe20001040000 */
[----:B------:R-:W-:Y:S01]  /*1370*/  VOTEU.ALL UP3, P2 ;  /* 0x00000000003f7886 */ /* 0x000fe20001060000 */
[----:B------:R-:W-:-:S04]  /*1380*/  @!UP0 UIADD3 UR8, -UR6, 0x100000, URZ ;  /* 0x0010000006088890 */ /* 0x000fc8000fffe13f */
[----:B------:R-:W-:Y:S02]  /*1390*/  @!UP0 USHF.L.U32 UR9, UR8, 0xb, URZ ;  /* 0x0000000b08098899 */ /* 0x000fe4000800063f */
[----:B------:R-:W-:Y:S01]  /*13a0*/  @!UP0 USHF.L.U32 UR8, UR8, 0x1, URZ ;  /* 0x0000000108088899 */ /* 0x000fe2000800063f */
[----:B------:R-:W-:Y:S01]  /*13b0*/  CS2R R94, SRZ ;  /* 0x00000000005e7805 */ /* 0x000fe2000001ff00 */
        /* <DEDUP_REMOVED lines=12> */
[----:B------:R-:W-:Y:S01]  /*1480*/  VOTEU.ALL UP0, P2 ;  /* 0x00000000003f7886 */ /* 0x000fe20001000000 */
[----:B------:R-:W-:Y:S02]  /*1490*/  CS2R R102, SRZ ;  /* 0x0000000000667805 */ /* 0x000fe4000001ff00 */
[----:B------:R-:W-:Y:S02]  /*14a0*/  CS2R R104, SRZ ;  /* 0x0000000000687805 */ /* 0x000fe4000001ff00 */
[----:B------:R-:W-:Y:S02]  /*14b0*/  CS2R R106, SRZ ;  /* 0x00000000006a7805 */ /* 0x000fe4000001ff00 */
[----:B------:R-:W-:Y:S01]  /*14c0*/  CS2R R108, SRZ ;  /* 0x00000000006c7805 */ /* 0x000fe2000001ff00 */
[----:B------:R-:W3:Y:S02]  /*14d0*/  FENCE.VIEW.ASYNC.S ;  /* 0x00000000000073c6 */ /* 0x000ee40000000000 */
[----:B---3--:R-:W3:Y:S02]  /*14e0*/  @!UP0 SYNCS.EXCH.64 URZ, [UR24+0x18000], UR8 ;  /* 0x01800008183f85b2 */ /* 0x008ee40008000100 */
[----:B---3--:R-:W-:Y:S01]  /*14f0*/  BAR.SYNC.DEFER_BLOCKING 0x0 ;  /* 0x0000000000007b1d */ /* 0x008fe20000010000 */
[----:B------:R-:W-:-:S02]  /*1500*/  CS2R R110, SRZ ;  /* 0x00000000006e7805 */ /* 0x000fc4000001ff00 */
[----:B------:R-:W-:Y:S02]  /*1510*/  CS2R R112, SRZ ;  /* 0x0000000000707805 */ /* 0x000fe4000001ff00 */
[----:B------:R-:W-:Y:S02]  /*1520*/  CS2R R114, SRZ ;  /* 0x0000000000727805 */ /* 0x000fe4000001ff00 */
[----:B------:R-:W-:Y:S02]  /*1530*/  CS2R R116, SRZ ;  /* 0x0000000000747805 */ /* 0x000fe4000001ff00 */
[----:B------:R-:W-:Y:S02]  /*1540*/  CS2R R118, SRZ ;  /* 0x0000000000767805 */ /* 0x000fe4000001ff00 */
[----:B------:R-:W-:Y:S02]  /*1550*/  CS2R R120, SRZ ;  /* 0x0000000000787805 */ /* 0x000fe4000001ff00 */
        /* <DEDUP_REMOVED lines=16> */
[----:B------:R-:W-:Y:S01]  /*1660*/  CS2R R26, SRZ ;  /* 0x00000000001a7805 */ /* 0x000fe2000001ff00 */
[----:B------:R3:W4:Y:S02]  /*1670*/  @!UP1 SYNCS.EXCH.64 URZ, [UR24+0x18008], UR10 ;  /* 0x0180080a183f95b2 */ /* 0x0007240008000100 */
[----:B----4-:R-:W-:Y:S01]  /*1680*/  BAR.SYNC.DEFER_BLOCKING 0x0 ;  /* 0x0000000000007b1d */ /* 0x010fe20000010000 */
        /* <DEDUP_REMOVED lines=9> */
[----:B------:R-:W-:Y:S01]  /*1720*/  CS2R R46, SRZ ;  /* 0x00000000002e7805 */ /* 0x000fe2000001ff00 */
[----:B---3--:R-:W-:Y:S01]  /*1730*/  USHF.L.U32 UR11, UR33, 0x8, URZ ;  /* 0x00000008210b7899 */ /* 0x008fe2000800063f */
        /* <DEDUP_REMOVED lines=12> */
[----:B------:R3:W4:Y:S02]  /*1800*/  @!UP2 SYNCS.EXCH.64 URZ, [UR24+0x18010], UR12 ;  /* 0x0180100c183fa5b2 */ /* 0x0007240008000100 */
[----:B----4-:R-:W-:Y:S01]  /*1810*/  BAR.SYNC.DEFER_BLOCKING 0x0 ;  /* 0x0000000000007b1d */ /* 0x010fe20000010000 */
[----:B------:R-:W-:Y:S02]  /*1820*/  CS2R R72, SRZ ;  /* 0x0000000000487805 */ /* 0x000fe4000001ff00 */
[----:B------:R-:W-:-:S02]  /*1830*/  CS2R R74, SRZ ;  /* 0x00000000004a7805 */ /* 0x000fc4000001ff00 */
[----:B------:R-:W-:Y:S02]  /*1840*/  CS2R R76, SRZ ;  /* 0x00000000004c7805 */ /* 0x000fe4000001ff00 */
[----:B------:R-:W-:Y:S02]  /*1850*/  CS2R R78, SRZ ;  /* 0x00000000004e7805 */ /* 0x000fe4000001ff00 */
[----:B------:R-:W-:Y:S02]  /*1860*/  CS2R R80, SRZ ;  /* 0x0000000000507805 */ /* 0x000fe4000001ff00 */
[----:B------:R-:W-:Y:S02]  /*1870*/  CS2R R82, SRZ ;  /* 0x0000000000527805 */ /* 0x000fe4000001ff00 */
[----:B------:R-:W-:Y:S02]  /*1880*/  CS2R R84, SRZ ;  /* 0x0000000000547805 */ /* 0x000fe4000001ff00 */
[----:B------:R-:W-:Y:S01]  /*1890*/  CS2R R86, SRZ ;  /* 0x0000000000567805 */ /* 0x000fe2000001ff00 */
[----:B------:R3:W4:Y:S01]  /*18a0*/  @!UP3 SYNCS.EXCH.64 URZ, [UR24+0x18018], UR6 ;  /* 0x01801806183fb5b2 */ /* 0x0007220008000100 */
[----:B------:R-:W-:Y:S05]  /*18b0*/  @!P1 BRA `(.L_x_47) ;  /* 0x0000000800109947 */ /* 0x000fea0003800000 */
        /* <DEDUP_REMOVED lines=64> */
[----:B------:R-:W-:Y:S01]  /*1cc0*/  UMOV UR5, URZ ;  /* 0x0000003f00057c82 */ /* 0x000fe20008000000 */
[----:B------:R-:W-:-:S05]  /*1cd0*/  UMOV UR10, URZ ;  /* 0x0000003f000a7c82 */ /* 0x000fca0008000000 */
.L_x_49:
[----:B----4-:R-:W-:Y:S01]  /*1ce0*/  BAR.SYNC.DEFER_BLOCKING 0x0 ;  /* 0x0000000000007b1d */ /* 0x010fe20000010000 */
[----:B------:R-:W-:Y:S01]  /*1cf0*/  ULEA UR22, UR5, UR24, 0x3 ;  /* 0x0000001805167291 */ /* 0x000fe2000f8e183f */
[----:B-1----:R-:W-:Y:S01]  /*1d00*/  @!P2 IMAD.MOV.U32 R3, RZ, RZ, 0x6000 ;  /* 0x00006000ff03a424 */ /* 0x002fe200078e00ff */
[----:B------:R-:W-:Y:S01]  /*1d10*/  ELECT P0, URZ, PT ;  /* 0x00000000003f782f */ /* 0x000fe20003800000 */
[----:B------:R-:W-:Y:S01]  /*1d20*/  IMAD.U32 R2, RZ, RZ, UR4 ;  /* 0x00000004ff027e24 */ /* 0x000fe2000f8e00ff */
[----:B------:R-:W-:Y:S02]  /*1d30*/  ULEA UR8, UR5, UR24, 0xe ;  /* 0x0000001805087291 */ /* 0x000fe4000f8e703f */
[----:B------:R-:W-:Y:S02]  /*1d40*/  ISETP.LT.U32.AND P0, PT, R6, 0x20, P0 ;  /* 0x000000200600780c */ /* 0x000fe40000701070 */
[----:B------:R-:W-:Y:S02]  /*1d50*/  ELECT P1, URZ, PT ;  /* 0x00000000003f782f */ /* 0x000fe40003820000 */
[----:B------:R-:W-:Y:S01]  /*1d60*/  SHF.L.U32 R2, R2, 0x1f, RZ ;  /* 0x0000001f02027819 */ /* 0x000fe200000006ff */
[----:B---3--:R-:W-:Y:S01]  /*1d70*/  ULEA UR12, UR5, UR24, 0xd ;  /* 0x00000018050c7291 */ /* 0x008fe2000f8e683f */
[----:B------:R-:W-:Y:S01]  /*1d80*/  ISETP.LT.U32.AND P1, PT, R6, 0x20, P1 ;  /* 0x000000200600780c */ /* 0x000fe20000f21070 */
[----:B------:R-:W-:-:S02]  /*1d90*/  UMOV UR14, UR10 ;  /* 0x0000000a000e7c82 */ /* 0x000fc40008000000 */
[----:B------:R-:W-:Y:S02]  /*1da0*/  UIADD3 UR12, UR12, 0x10000, URZ ;  /* 0x000100000c0c7890 */ /* 0x000fe4000fffe03f */
[----:B------:R-:W-:Y:S02]  /*1db0*/  USHF.L.U32 UR16, UR29, 0x6, URZ ;  /* 0x000000061d107899 */ /* 0x000fe4000800063f */
[----:B------:R-:W-:Y:S01]  /*1dc0*/  USHF.R.U32.HI UR18, URZ, 0x4, UR12 ;  /* 0x000000043f127899 */ /* 0x000fe2000801160c */
[----:B------:R-:W-:Y:S01]  /*1dd0*/  VOTEU.ANY UP0, P0 ;  /* 0x00000000003f7886 */ /* 0x000fe20000000100 */
[----:B------:R-:W-:Y:S01]  /*1de0*/  VOTEU.ANY UP2, P0 ;  /* 0x00000000003f7886 */ /* 0x000fe20000040100 */
[----:B------:R-:W-:Y:S01]  /*1df0*/  ULOP3.LUT UR16, UR16, 0x100, URZ, 0xc0, !UPT ;  /* 0x0000010010107892 */ /* 0x000fe2000f8ec03f */
[----:B------:R1:W-:Y:S01]  /*1e00*/  @!P2 SYNCS.ARRIVE.TRANS64 RZ, [UR22+0x18000], R3 ;  /* 0x01800003ffffa9a7 */ /* 0x0003e20008000016 */
[----:B------:R3:W-:Y:S06]  /*1e10*/  MEMBAR.ALL.CTA ;  /* 0x0000000000007992 */ /* 0x0007ec0000008000 */
[----:B---3--:R-:W3:Y:S01]  /*1e20*/  FENCE.VIEW.ASYNC.S ;  /* 0x00000000000073c6 */ /* 0x008ee20000000000 */
[----:B------:R-:W-:Y:S01]  /*1e30*/  @UP0 UIADD3 UR9, UR22, 0x18000, URZ ;  /* 0x0001800016090890 */ /* 0x000fe2000fffe03f */
[----:B------:R-:W-:Y:S01]  /*1e40*/  @UP0 UMOV UR6, UR26 ;  /* 0x0000001a00060c82 */ /* 0x000fe20008000000 */
[----:B------:R-:W-:Y:S01]  /*1e50*/  @UP0 UMOV UR7, UR27 ;  /* 0x0000001b00070c82 */ /* 0x000fe20008000000 */
[----:B---3--:R-:W-:Y:S01]  /*1e60*/  VOTEU.ANY UP1, P1 ;  /* 0x00000000003f7886 */ /* 0x008fe20000820100 */
[----:B------:R-:W-:Y:S01]  /*1e70*/  VOTEU.ANY UP3, P1 ;  /* 0x00000000003f7886 */ /* 0x000fe20000860100 */
[----:B------:R-:W-:-:S02]  /*1e80*/  ULEA.HI UR16, UR8, UR16, URZ, 0x1c ;  /* 0x0000001008107291 */ /* 0x000fc4000f8fe03f */
[----:B------:R-:W-:Y:S02]  /*1e90*/  USGXT.U32 UR18, UR18, 0xe ;  /* 0x0000000e1212789a */ /* 0x000fe40008000000 */
[----:B------:R-:W-:Y:S01]  /*1ea0*/  @UP1 UIADD3 UR13, UR22, 0x18000, URZ ;  /* 0x00018000160d1890 */ /* 0x000fe2000fffe03f */
[----:B------:R-:W-:Y:S01]  /*1eb0*/  @UP1 UMOV UR20, UR28 ;  /* 0x0000001c00141c82 */ /* 0x000fe20008000000 */
[----:B------:R-:W-:Y:S01]  /*1ec0*/  @UP1 UMOV UR21, UR25 ;  /* 0x0000001900151c82 */ /* 0x000fe20008000000 */
[----:B------:R-:W-:Y:S01]  /*1ed0*/  ULOP3.LUT UR16, UR16, 0x3fff, URZ, 0xc0, !UPT ;  /* 0x00003fff10107892 */ /* 0x000fe2000f8ec03f */
[----:B------:R-:W-:Y:S01]  /*1ee0*/  UMOV UR19, 0x80000020 ;  /* 0x8000002000137882 */ /* 0x000fe20000000000 */
[----:B------:R-:W-:Y:S01]  /*1ef0*/  UMOV UR17, 0x80000020 ;  /* 0x8000002000117882 */ /* 0x000fe20000000000 */
[----:B------:R-:W-:Y:S06]  /*1f00*/  BAR.SYNC.DEFER_BLOCKING 0x0 ;  /* 0x0000000000007b1d */ /* 0x000fec0000010000 */
[----:B------:R1:W-:Y:S02]  /*1f10*/  @UP2 UTMALDG.2D [UR8], [UR6] ;  /* 0x00000008060025b4 */ /* 0x0003e40008008000 */
[----:B------:R-:W-:Y:S06]  /*1f20*/  BAR.SYNC.DEFER_BLOCKING 0x0 ;  /* 0x0000000000007b1d */ /* 0x000fec0000010000 */
[----:B------:R1:W-:Y:S02]  /*1f30*/  @UP3 UTMALDG.2D [UR12], [UR20] ;  /* 0x0000000c140035b4 */ /* 0x0003e40008008000 */
[----:B------:R-:W-:Y:S06]  /*1f40*/  BAR.SYNC.DEFER_BLOCKING 0x0 ;  /* 0x0000000000007b1d */ /* 0x000fec0000010000 */
[----:B------:R-:W3:Y:S02]  /*1f50*/  SYNCS.PHASECHK.TRANS64.TRYWAIT P0, [UR22+0x18000], R2 ;  /* 0x01800002ff0075a7 */ /* 0x000ee40008000156 */
[----:B-1-3--:R-:W-:Y:S05]  /*1f60*/  @!P0 BRA `(.L_x_48) ;  /* 0x0000000800488947 */ /* 0x00afea0003800000 */
.L_x_50:
[----:B------:R-:W-:Y:S02]  /*1f70*/  WARPGROUP.DEPBAR.LE gsb0, 0x0 ;  /* 0x00008000000079c5 */ /* 0x000fe40000010000 */
[----:B------:R-:W-:Y:S01]  /*1f80*/  WARPGROUP.ARRIVE ;  /* 0x00000000000079c5 */ /* 0x000fe20000000000 */
[----:B------:R-:W-:Y:S01]  /*1f90*/  UIADD3 UR20, UP0, UR16, 0x2, URZ ;  /* 0x0000000210147890 */ /* 0x000fe2000ff1e03f */
[----:B------:R-:W1:Y:S01]  /*1fa0*/  LDC R2, c[0x0][0x230] ;  /* 0x00008c00ff027b82 */ /* 0x000e620000000800 */
[----:B------:R-:W-:Y:S01]  /*1fb0*/  UMOV UR8, URZ ;  /* 0x0000003f00087c82 */ /* 0x000fe20008000000 */
[----:B------:R-:W-:Y:S01]  /*1fc0*/  UMOV UR22, 0xfffffffe ;  /* 0xfffffffe00167882 */ /* 0x000fe20000000000 */
[----:B------:R-:W-:Y:S01]  /*1fd0*/  UIADD3.X UR21, UR8, -0x7fffffe0, URZ, UP0, !UPT ;  /* 0x8000002008157890 */ /* 0x000fe200087fe43f */
[----:B------:R-:W-:Y:S01]  /*1fe0*/  HGMMA.64x128x16.F32.BF16 R88, gdesc[UR16], R88 ;  /* 0x01e00000105879f0 */ /* 0x000fe20008701858 */
[----:B------:R-:W-:Y:S01]  /*1ff0*/  UMOV UR23, 0x7fffffdf ;  /* 0x7fffffdf00177882 */ /* 0x000fe20000000000 */
[----:B------:R-:W-:Y:S01]  /*2000*/  UMOV UR6, UR18 ;  /* 0x0000001200067c82 */ /* 0x000fe20008000000 */
[----:B------:R-:W-:Y:S01]  /*2010*/  UMOV UR7, URZ ;  /* 0x0000003f00077c82 */ /* 0x000fe20008000000 */
[----:B------:R-:W-:-:S02]  /*2020*/  UIADD3.64 UR16, UR20, 0x1fe, URZ ;  /* 0x000001fe14107897 */ /* 0x000fc4000fffe03f */
[----:B------:R-:W-:Y:S02]  /*2030*/  UIADD3.64 UR22, UR6, -UR22, URZ ;  /* 0x8000001606167297 */ /* 0x000fe4000fffe03f */
[----:B------:R-:W-:Y:S02]  /*2040*/  UIADD3 UR10, UR10, 0x20, URZ ;  /* 0x000000200a0a7890 */ /* 0x000fe4000fffe03f */
[----:B------:R-:W-:-:S04]  /*2050*/  UIADD3 UR5, UR5, 0x1, URZ ;  /* 0x0000000105057890 */ /* 0x000fc8000fffe03f */
[----:B------:R-:W-:-:S04]  /*2060*/  UISETP.NE.U32.AND UP0, UPT, UR5, 0x4, UPT ;  /* 0x000000040500788c */ /* 0x000fc8000bf05070 */
[----:B------:R-:W-:Y:S01]  /*2070*/  USEL UR6, URZ, 0x1, UP0 ;  /* 0x000000013f067887 */ /* 0x000fe20008000000 */
[----:B-1----:R-:W-:Y:S01]  /*2080*/  ISETP.LE.AND P0, PT, R2, UR10, PT ;  /* 0x0000000a02007c0c */ /* 0x002fe2000bf03270 */
[----:B------:R-:W-:Y:S02]  /*2090*/  USEL UR5, UR5, URZ, UP0 ;  /* 0x0000003f05057287 */ /* 0x000fe40008000000 */
[----:B------:R-:W-:Y:S01]  /*20a0*/  ULOP3.LUT UR4, UR4, UR6, URZ, 0x3c, !UPT ;  /* 0x0000000604047292 */ /* 0x000fe2000f8e3c3f */
[----:B------:R-:W-:Y:S01]  /*20b0*/  HGMMA.64x128x16.F32.BF16 R88, gdesc[UR20], R88 ;  /* 0x01e00000145879f0 */ /* 0x000fe20008701858 */
[----:B------:R-:W-:-:S11]  /*20c0*/  UIADD3.64 UR20, UR20, 0x200, URZ ;  /* 0x0000020014147897 */ /* 0x000fd6000fffe03f */
[----:B------:R-:W-:-:S12]  /*20d0*/  HGMMA.64x128x16.F32.BF16 R24, gdesc[UR16], R24 ;  /* 0x01e00000101879f0 */ /* 0x000fd80008701818 */
[----:B------:R-:W-:Y:S01]  /*20e0*/  HGMMA.64x128x16.F32.BF16 R24, gdesc[UR20], R24, gsb0 ;  /* 0x01e00000141879f0 */ /* 0x000fe20008001818 */
[----:B------:R-:W-:Y:S05]  /*20f0*/  @!P0 BRA `(.L_x_49) ;  /* 0xfffffff800f88947 */ /* 0x000fea000383ffff */
.L_x_47:
[----:B------:R-:W-:Y:S02]  /*2100*/  WARPGROUP.DEPBAR.LE gsb0, 0x0 ;  /* 0x00008000000079c5 */ /* 0x000fe40000010000 */
[----:B----4-:R-:W-:Y:S01]  /*2110*/  BAR.SYNC.DEFER_BLOCKING 0x0 ;  /* 0x0000000000007b1d */ /* 0x010fe20000010000 */
[C---:B-1----:R-:W-:Y:S01]  /*2120*/  IMAD.SHL.U32 R2, R0.reuse, 0x80, RZ ;  /* 0x0000008000027824 */ /* 0x042fe200078e00ff */
[----:B------:R-:W-:Y:S01]  /*2130*/  F2FP.BF16.F32.PACK_AB R88, R89, R88 ;  /* 0x000000585958723e */ /* 0x000fe200000010ff */
[----:B------:R-:W-:Y:S01]  /*2140*/  IMAD.SHL.U32 R3, R0, 0x10, RZ ;  /* 0x0000001000037824 */ /* 0x000fe200078e00ff */
[----:B------:R-:W-:Y:S02]  /*2150*/  F2FP.BF16.F32.PACK_AB R89, R91, R90 ;  /* 0x0000005a5b59723e */ /* 0x000fe400000010ff */
[----:B------:R-:W-:Y:S02]  /*2160*/  ELECT P0, URZ, PT ;  /* 0x00000000003f782f */ /* 0x000fe40003800000 */
[----:B------:R-:W-:Y:S01]  /*2170*/  LOP3.LUT R2, R2, 0x780, RZ, 0xc0, !PT ;  /* 0x0000078002027812 */ /* 0x000fe200078ec0ff */
[----:B------:R-:W-:Y:S01]  /*2180*/  ULOP3.LUT UR29, UR29, 0x1, URZ, 0xc0, !UPT ;  /* 0x000000011d1d7892 */ /* 0x000fe2000f8ec03f */
[----:B------:R-:W-:Y:S01]  /*2190*/  F2FP.BF16.F32.PACK_AB R120, R121, R120 ;  /* 0x000000787978723e */ /* 0x000fe200000010ff */
[----:B------:R-:W-:Y:S01]  /*21a0*/  UMOV UR10, UR11 ;  /* 0x0000000b000a7c82 */ /* 0x000fe20008000000 */
[----:B------:R-:W-:Y:S01]  /*21b0*/  LOP3.LUT R3, R2, 0x70, R3, 0xf8, !PT ;  /* 0x0000007002037812 */ /* 0x000fe200078ef803 */
[----:B------:R-:W-:Y:S01]  /*21c0*/  ULEA UR9, UR29, UR15, 0x6 ;  /* 0x0000000f1d097291 */ /* 0x000fe2000f8e303f */
[----:B------:R-:W-:Y:S01]  /*21d0*/  F2FP.BF16.F32.PACK_AB R90, R93, R92 ;  /* 0x0000005c5d5a723e */ /* 0x000fe200000010ff */
[----:B------:R-:W-:Y:S01]  /*21e0*/  ULEA UR8, UR29, UR24, 0xf ;  /* 0x000000181d087291 */ /* 0x000fe2000f8e783f */
[----:B------:R-:W-:Y:S01]  /*21f0*/  LOP3.LUT R3, R3, 0x10, R0, 0x78, !PT ;  /* 0x0000001003037812 */ /* 0x000fe200078e7800 */
[----:B------:R-:W-:Y:S01]  /*2200*/  IMAD.SHL.U32 R0, R0, 0x40, RZ ;  /* 0x0000004000007824 */ /* 0x000fe200078e00ff */
[----:B------:R-:W-:-:S02]  /*2210*/  F2FP.BF16.F32.PACK_AB R91, R95, R94 ;  /* 0x0000005e5f5b723e */ /* 0x000fc400000010ff */
[----:B------:R-:W-:Y:S02]  /*2220*/  F2FP.BF16.F32.PACK_AB R121, R123, R122 ;  /* 0x0000007a7b79723e */ /* 0x000fe400000010ff */
[----:B------:R-:W-:Y:S02]  /*2230*/  LOP3.LUT R0, R3, 0x3800, R0, 0xf8, !PT ;  /* 0x0000380003007812 */ /* 0x000fe400078ef800 */
[----:B------:R-:W-:Y:S01]  /*2240*/  F2FP.BF16.F32.PACK_AB R24, R25, R24 ;  /* 0x000000181918723e */ /* 0x000fe200000010ff */
[----:B------:R-:W1:Y:S02]  /*2250*/  @!P2 SYNCS.CCTL.IV [UR24+0x18000] ;  /* 0x01800000ff00a9b1 */ /* 0x000e640008000018 */
[----:B-1----:R-:W-:Y:S01]  /*2260*/  BAR.SYNC.DEFER_BLOCKING 0x0 ;  /* 0x0000000000007b1d */ /* 0x002fe20000010000 */
[C---:B------:R-:W-:Y:S01]  /*2270*/  LOP3.LUT R3, R0.reuse, 0x20, RZ, 0x3c, !PT ;  /* 0x0000002000037812 */ /* 0x040fe200078e3cff */
[----:B------:R-:W-:Y:S01]  /*2280*/  VIADD R2, R0, UR24 ;  /* 0x0000001800027c36 */ /* 0x000fe20008000000 */
[----:B------:R-:W-:-:S02]  /*2290*/  F2FP.BF16.F32.PACK_AB R122, R125, R124 ;  /* 0x0000007c7d7a723e */ /* 0x000fc400000010ff */
[----:B------:R-:W-:Y:S01]  /*22a0*/  F2FP.BF16.F32.PACK_AB R123, R127, R126 ;  /* 0x0000007e7f7b723e */ /* 0x000fe200000010ff */
[----:B------:R-:W-:Y:S01]  /*22b0*/  VIADD R3, R3, UR24 ;  /* 0x0000001803037c36 */ /* 0x000fe20008000000 */
[----:B------:R-:W-:Y:S02]  /*22c0*/  F2FP.BF16.F32.PACK_AB R25, R27, R26 ;  /* 0x0000001a1b19723e */ /* 0x000fe400000010ff */
[----:B------:R-:W-:Y:S02]  /*22d0*/  F2FP.BF16.F32.PACK_AB R56, R57, R56 ;  /* 0x000000383938723e */ /* 0x000fe400000010ff */
[----:B------:R-:W-:Y:S02]  /*22e0*/  F2FP.BF16.F32.PACK_AB R96, R97, R96 ;  /* 0x000000606160723e */ /* 0x000fe400000010ff */
[----:B------:R-:W-:Y:S02]  /*22f0*/  F2FP.BF16.F32.PACK_AB R26, R29, R28 ;  /* 0x0000001c1d1a723e */ /* 0x000fe400000010ff */
[----:B------:R-:W-:-:S02]  /*2300*/  F2FP.BF16.F32.PACK_AB R27, R31, R30 ;  /* 0x0000001e1f1b723e */ /* 0x000fc400000010ff */
[----:B------:R-:W-:Y:S02]  /*2310*/  F2FP.BF16.F32.PACK_AB R57, R59, R58 ;  /* 0x0000003a3b39723e */ /* 0x000fe400000010ff */
[----:B------:R-:W-:Y:S02]  /*2320*/  F2FP.BF16.F32.PACK_AB R97, R99, R98 ;  /* 0x000000626361723e */ /* 0x000fe400000010ff */
[----:B------:R-:W-:Y:S02]  /*2330*/  F2FP.BF16.F32.PACK_AB R128, R129, R128 ;  /* 0x000000808180723e */ /* 0x000fe400000010ff */
[----:B------:R-:W-:Y:S01]  /*2340*/  F2FP.BF16.F32.PACK_AB R58, R61, R60 ;  /* 0x0000003c3d3a723e */ /* 0x000fe200000010ff */
[----:B------:R-:W1:Y:S02]  /*2350*/  @!P2 SYNCS.CCTL.IV [UR24+0x18008] ;  /* 0x01800800ff00a9b1 */ /* 0x000e640008000018 */
[----:B-1----:R-:W-:Y:S01]  /*2360*/  BAR.SYNC.DEFER_BLOCKING 0x0 ;  /* 0x0000000000007b1d */ /* 0x002fe20000010000 */
[----:B------:R-:W-:-:S02]  /*2370*/  F2FP.BF16.F32.PACK_AB R59, R63, R62 ;  /* 0x0000003e3f3b723e */ /* 0x000fc400000010ff */
[----:B------:R-:W-:Y:S02]  /*2380*/  LOP3.LUT R4, R0, 0x40, RZ, 0x3c, !PT ;  /* 0x0000004000047812 */ /* 0x000fe400078e3cff */
[----:B------:R-:W-:Y:S02]  /*2390*/  F2FP.BF16.F32.PACK_AB R98, R101, R100 ;  /* 0x000000646562723e */ /* 0x000fe400000010ff */
[----:B------:R-:W-:Y:S01]  /*23a0*/  F2FP.BF16.F32.PACK_AB R99, R103, R102 ;  /* 0x000000666763723e */ /* 0x000fe200000010ff */
[----:B------:R-:W-:Y:S01]  /*23b0*/  VIADD R4, R4, UR24 ;  /* 0x0000001804047c36 */ /* 0x000fe20008000000 */
[----:B------:R-:W-:Y:S02]  /*23c0*/  F2FP.BF16.F32.PACK_AB R129, R131, R130 ;  /* 0x000000828381723e */ /* 0x000fe400000010ff */
[----:B------:R-:W-:Y:S02]  /*23d0*/  F2FP.BF16.F32.PACK_AB R32, R33, R32 ;  /* 0x000000202120723e */ /* 0x000fe400000010ff */
[----:B------:R-:W-:-:S02]  /*23e0*/  F2FP.BF16.F32.PACK_AB R130, R133, R132 ;  /* 0x000000848582723e */ /* 0x000fc400000010ff */
[----:B------:R-:W-:Y:S02]  /*23f0*/  F2FP.BF16.F32.PACK_AB R131, R135, R134 ;  /* 0x000000868783723e */ /* 0x000fe400000010ff */
[----:B------:R-:W-:Y:S02]  /*2400*/  F2FP.BF16.F32.PACK_AB R33, R35, R34 ;  /* 0x000000222321723e */ /* 0x000fe400000010ff */
[----:B------:R-:W-:Y:S02]  /*2410*/  F2FP.BF16.F32.PACK_AB R64, R65, R64 ;  /* 0x000000404140723e */ /* 0x000fe400000010ff */
[----:B------:R-:W-:Y:S02]  /*2420*/  F2FP.BF16.F32.PACK_AB R104, R105, R104 ;  /* 0x000000686968723e */ /* 0x000fe400000010ff */
[----:B------:R-:W-:Y:S01]  /*2430*/  F2FP.BF16.F32.PACK_AB R34, R37, R36 ;  /* 0x000000242522723e */ /* 0x000fe200000010ff */
[----:B------:R-:W1:Y:S02]  /*2440*/  @!P2 SYNCS.CCTL.IV [UR24+0x18010] ;  /* 0x01801000ff00a9b1 */ /* 0x000e640008000018 */
[----:B-1----:R-:W-:Y:S01]  /*2450*/  BAR.SYNC.DEFER_BLOCKING 0x0 ;  /* 0x0000000000007b1d */ /* 0x002fe20000010000 */
[----:B------:R-:W-:-:S02]  /*2460*/  F2FP.BF16.F32.PACK_AB R35, R39, R38 ;  /* 0x000000262723723e */ /* 0x000fc400000010ff */
[----:B------:R-:W-:Y:S02]  /*2470*/  F2FP.BF16.F32.PACK_AB R65, R67, R66 ;  /* 0x000000424341723e */ /* 0x000fe400000010ff */
[----:B------:R-:W-:Y:S02]  /*2480*/  F2FP.BF16.F32.PACK_AB R105, R107, R106 ;  /* 0x0000006a6b69723e */ /* 0x000fe400000010ff */
[----:B------:R-:W-:Y:S02]  /*2490*/  F2FP.BF16.F32.PACK_AB R136, R137, R136 ;  /* 0x000000888988723e */ /* 0x000fe400000010ff */
[----:B------:R-:W-:Y:S02]  /*24a0*/  F2FP.BF16.F32.PACK_AB R66, R69, R68 ;  /* 0x000000444542723e */ /* 0x000fe400000010ff */
[----:B------:R-:W-:Y:S02]  /*24b0*/  F2FP.BF16.F32.PACK_AB R67, R71, R70 ;  /* 0x000000464743723e */ /* 0x000fe400000010ff */
[----:B------:R-:W-:-:S02]  /*24c0*/  LOP3.LUT R0, R0, 0x60, RZ, 0x3c, !PT ;  /* 0x0000006000007812 */ /* 0x000fc400078e3cff */
[----:B------:R-:W-:Y:S02]  /*24d0*/  F2FP.BF16.F32.PACK_AB R106, R109, R108 ;  /* 0x0000006c6d6a723e */ /* 0x000fe400000010ff */
[----:B------:R-:W-:Y:S01]  /*24e0*/  F2FP.BF16.F32.PACK_AB R107, R111, R110 ;  /* 0x0000006e6f6b723e */ /* 0x000fe200000010ff */
[----:B------:R-:W-:Y:S01]  /*24f0*/  VIADD R0, R0, UR24 ;  /* 0x0000001800007c36 */ /* 0x000fe20008000000 */
[----:B------:R-:W-:Y:S02]  /*2500*/  F2FP.BF16.F32.PACK_AB R137, R139, R138 ;  /* 0x0000008a8b89723e */ /* 0x000fe400000010ff */
[----:B------:R-:W-:Y:S02]  /*2510*/  F2FP.BF16.F32.PACK_AB R40, R41, R40 ;  /* 0x000000282928723e */ /* 0x000fe400000010ff */
[----:B------:R-:W-:Y:S01]  /*2520*/  F2FP.BF16.F32.PACK_AB R138, R141, R140 ;  /* 0x0000008c8d8a723e */ /* 0x000fe200000010ff */
[----:B------:R-:W1:Y:S02]  /*2530*/  @!P2 SYNCS.CCTL.IV [UR24+0x18018] ;  /* 0x01801800ff00a9b1 */ /* 0x000e640008000018 */
[----:B-1----:R-:W-:Y:S01]  /*2540*/  STSM.16.M88.4 [R2], R88 ;  /* 0x0000005802007844 */ /* 0x002fe20000000200 */
[----:B------:R-:W-:-:S02]  /*2550*/  F2FP.BF16.F32.PACK_AB R139, R143, R142 ;  /* 0x0000008e8f8b723e */ /* 0x000fc400000010ff */
[----:B------:R-:W-:Y:S01]  /*2560*/  F2FP.BF16.F32.PACK_AB R41, R43, R42 ;  /* 0x0000002a2b29723e */ /* 0x000fe200000010ff */
[----:B------:R-:W-:Y:S01]  /*2570*/  STSM.16.M88.4 [R2+0x8000], R120 ;  /* 0x0080007802007844 */ /* 0x000fe20000000200 */
[----:B------:R-:W-:Y:S02]  /*2580*/  F2FP.BF16.F32.PACK_AB R72, R73, R72 ;  /* 0x000000484948723e */ /* 0x000fe400000010ff */
[----:B------:R-:W-:Y:S01]  /*2590*/  F2FP.BF16.F32.PACK_AB R112, R113, R112 ;  /* 0x000000707170723e */ /* 0x000fe200000010ff */
[----:B------:R-:W-:Y:S01]  /*25a0*/  STSM.16.M88.4 [R2+0x4000], R24 ;  /* 0x0040001802007844 */ /* 0x000fe20000000200 */
[----:B------:R-:W-:Y:S02]  /*25b0*/  F2FP.BF16.F32.PACK_AB R42, R45, R44 ;  /* 0x0000002c2d2a723e */ /* 0x000fe400000010ff */
[----:B------:R-:W-:Y:S01]  /*25c0*/  F2FP.BF16.F32.PACK_AB R43, R47, R46 ;  /* 0x0000002e2f2b723e */ /* 0x000fe200000010ff */
[----:B------:R-:W-:Y:S01]  /*25d0*/  STSM.16.M88.4 [R2+0xc000], R56 ;  /* 0x00c0003802007844 */ /* 0x000fe20000000200 */
[----:B------:R-:W-:-:S02]  /*25e0*/  F2FP.BF16.F32.PACK_AB R73, R75, R74 ;  /* 0x0000004a4b49723e */ /* 0x000fc400000010ff */
[----:B------:R-:W-:Y:S01]  /*25f0*/  F2FP.BF16.F32.PACK_AB R113, R115, R114 ;  /* 0x000000727371723e */ /* 0x000fe200000010ff */
[----:B------:R-:W-:Y:S01]  /*2600*/  STSM.16.M88.4 [R3], R96 ;  /* 0x0000006003007844 */ /* 0x000fe20000000200 */
        /* <DEDUP_REMOVED lines=8> */
[----:B------:R-:W-:Y:S01]  /*2690*/  STSM.16.M88.4 [R3+0xc000], R64 ;  /* 0x00c0004003007844 */ /* 0x000fe20000000200 */
[----:B------:R-:W-:Y:S02]  /*26a0*/  F2FP.BF16.F32.PACK_AB R48, R49, R48 ;  /* 0x000000303130723e */ /* 0x000fe400000010ff */
[----:B------:R-:W-:Y:S01]  /*26b0*/  F2FP.BF16.F32.PACK_AB R146, R149, R148 ;  /* 0x000000949592723e */ /* 0x000fe200000010ff */
[----:B------:R-:W-:Y:S01]  /*26c0*/  STSM.16.M88.4 [R4], R104 ;  /* 0x0000006804007844 */ /* 0x000fe20000000200 */
        /* <DEDUP_REMOVED lines=11> */
[----:B------:R-:W-:Y:S01]  /*2780*/  STSM.16.M88.4 [R0], R112 ;  /* 0x0000007000007844 */ /* 0x000fe20000000200 */
[----:B------:R-:W-:-:S03]  /*2790*/  ISETP.LT.U32.AND P0, PT, R6, 0x40, P0 ;  /* 0x000000400600780c */ /* 0x000fc60000701070 */
[----:B------:R-:W-:Y:S04]  /*27a0*/  STSM.16.M88.4 [R0+0x8000], R144 ;  /* 0x0080009000007844 */ /* 0x000fe80000000200 */
[----:B------:R-:W-:Y:S04]  /*27b0*/  STSM.16.M88.4 [R0+0x4000], R48 ;  /* 0x0040003000007844 */ /* 0x000fe80000000200 */
[----:B------:R-:W-:Y:S02]  /*27c0*/  STSM.16.M88.4 [R0+0xc000], R80 ;  /* 0x00c0005000007844 */ /* 0x000fe40000000200 */
[----:B------:R-:W-:Y:S01]  /*27d0*/  VOTEU.ANY UP0, P0 ;  /* 0x00000000003f7886 */ /* 0x000fe20000000100 */
[----:B------:R-:W-:Y:S01]  /*27e0*/  VOTEU.ANY UP1, P0 ;  /* 0x00000000003f7886 */ /* 0x000fe20000020100 */
[----:B------:R1:W-:Y:S06]  /*27f0*/  MEMBAR.ALL.CTA ;  /* 0x0000000000007992 */ /* 0x0003ec0000008000 */
[----:B-1----:R-:W1:Y:S01]  /*2800*/  FENCE.VIEW.ASYNC.S ;  /* 0x00000000000073c6 */ /* 0x002e620000000000 */
[----:B---3--:R-:W-:Y:S01]  /*2810*/  @UP0 UMOV UR6, UR30 ;  /* 0x0000001e00060c82 */ /* 0x008fe20008000000 */
[----:B------:R-:W-:Y:S01]  /*2820*/  @UP0 UMOV UR7, UR31 ;  /* 0x0000001f00070c82 */ /* 0x000fe20008000000 */
[----:B-1----:R-:W-:Y:S06]  /*2830*/  BAR.SYNC.DEFER_BLOCKING 0x0 ;  /* 0x0000000000007b1d */ /* 0x002fec0000010000 */
[----:B------:R1:W-:Y:S01]  /*2840*/  @UP1 UTMASTG.2D [UR8], [UR6] ;  /* 0x00000008060013b5 */ /* 0x0003e20008008000 */
[----:B------:R0:W-:Y:S01]  /*2850*/  UTMACMDFLUSH ;  /* 0x00000000000079b7 */ /* 0x0001e20000000000 */
[----:B------:R-:W-:-:S04]  /*2860*/  DEPBAR.LE SB0, 0x0 ;  /* 0x000080000000791a */ /* 0x000fc80000000000 */
[----:B------:R-:W-:Y:S06]  /*2870*/  BAR.SYNC.DEFER_BLOCKING 0x0 ;  /* 0x0000000000007b1d */ /* 0x000fec0000010000 */
[----:B-1----:R-:W-:Y:S05]  /*2880*/  EXIT ;  /* 0x000000000000794d */ /* 0x002fea0003800000 */
.L_x_48:
[----:B------:R-:W1:Y:S02]  /*2890*/  SYNCS.PHASECHK.TRANS64.TRYWAIT P0, [UR22+0x18000], R2 ;  /* 0x01800002ff0075a7 */ /* 0x000e640008000156 */
[----:B-1----:R-:W-:Y:S05]  /*28a0*/  @!P0 BRA `(.L_x_48) ;  /* 0xfffffffc00f88947 */ /* 0x002fea000383ffff */
[----:B------:R-:W-:Y:S05]  /*28b0*/  BRA `(.L_x_50) ;  /* 0xfffffff400ac7947 */ /* 0x000fea000383ffff */
.L_x_51:
[----:B------:R-:W-:-:S00]  /*28c0*/  BRA `(.L_x_51) ;  /* 0xfffffffc00fc7947 */ /* 0x000fc0000383ffff */
[----:B------:R-:W-:-:S00]  /*28d0*/  NOP ;  /* 0x0000000000007918 */ /* 0x000fc00000000000 */
        /* <DEDUP_REMOVED lines=10> */
.L_x_52:


//--------------------- .nv.shared.gluon_wgmma    --------------------------
	.section	.nv.shared.gluon_wgmma,"aw",@nobits
	.sectionflags	@""
	.align	16
	.zero		1024


//--------------------- .nv.shared.reserved.0     --------------------------
	.section	.nv.shared.reserved.0,"aw",@nobits
	.weak		__nv_reservedSMEM_offset_0_alias
	.size		__nv_reservedSMEM_offset_0_alias, 0, 0
	.other		__nv_reservedSMEM_offset_0_alias,@"STO_CUDA_RESERVED_SHARED STV_DEFAULT"
__nv_reservedSMEM_offset_0_alias:
	.zero		0


//--------------------- .nv.constant0.gluon_wgmma --------------------------
	.section	.nv.constant0.gluon_wgmma,"a",@progbits
	.sectionflags	@""
	.align	4
.nv.constant0.gluon_wgmma:
	.zero		608


//--------------------- SYMBOLS --------------------------

	.type		.nv.reservedSmem.offset0,@object
	.size		.nv.reservedSmem.offset0,0x4
